//
// Generated by NVIDIA NVVM Compiler
//
// Compiler Build ID: CL-36424714
// Cuda compilation tools, release 13.0, V13.0.88
// Based on NVVM 20.0.0
//

.version 9.0
.target sm_100
.address_size 64

	// .globl	_Z6kernelPiPcS0_iii
.extern .func  (.param .b32 func_retval0) vprintf
(
	.param .b64 vprintf_param_0,
	.param .b64 vprintf_param_1
)
;
.extern .func  (.param .b64 func_retval0) malloc
(
	.param .b64 malloc_param_0
)
;
.extern .func free
(
	.param .b64 free_param_0
)
;
.global .align 1 .b8 $str[4] = {37, 100, 10};
.global .align 1 .b8 $str$1[16] = {37, 100, 32, 101, 120, 101, 99, 117, 116, 101, 100, 32, 37, 100, 10};

.visible .entry _Z6kernelPiPcS0_iii(
	.param .u64 .ptr .align 1 _Z6kernelPiPcS0_iii_param_0,
	.param .u64 .ptr .align 1 _Z6kernelPiPcS0_iii_param_1,
	.param .u64 .ptr .align 1 _Z6kernelPiPcS0_iii_param_2,
	.param .u32 _Z6kernelPiPcS0_iii_param_3,
	.param .u32 _Z6kernelPiPcS0_iii_param_4,
	.param .u32 _Z6kernelPiPcS0_iii_param_5
)
{
	.local .align 8 .b8 	__local_depot0[16];
	.reg .b64 	%SP;
	.reg .b64 	%SPL;
	.reg .pred 	%p<43>;
	.reg .b16 	%rs<15>;
	.reg .b32 	%r<211>;
	.reg .b64 	%rd<93>;

	mov.u64 	%SPL, __local_depot0;
	cvta.local.u64 	%SP, %SPL;
	ld.param.u64 	%rd10, [_Z6kernelPiPcS0_iii_param_0];
	ld.param.u64 	%rd11, [_Z6kernelPiPcS0_iii_param_1];
	ld.param.u64 	%rd12, [_Z6kernelPiPcS0_iii_param_2];
	ld.param.u32 	%r61, [_Z6kernelPiPcS0_iii_param_3];
	ld.param.u32 	%r62, [_Z6kernelPiPcS0_iii_param_4];
	ld.param.u32 	%r63, [_Z6kernelPiPcS0_iii_param_5];
	cvta.to.global.u64 	%rd1, %rd12;
	add.u64 	%rd13, %SP, 0;
	add.u64 	%rd2, %SPL, 0;
	mov.u32 	%r64, %ctaid.x;
	mov.u32 	%r65, %ntid.x;
	mov.u32 	%r66, %tid.x;
	mad.lo.s32 	%r1, %r64, %r65, %r66;
	add.s32 	%r67, %r63, -1;
	setp.ge.s32 	%p1, %r1, %r67;
	@%p1 bra 	$L__BB0_41;
	add.u64 	%rd14, %SP, 8;
	add.u64 	%rd15, %SPL, 8;
	st.local.v2.u32 	[%rd15], {%r1, %r63};
	mov.u64 	%rd16, $str$1;
	cvta.global.u64 	%rd17, %rd16;
	{ // callseq 0, 0
	.param .b64 param0;
	st.param.b64 	[param0], %rd17;
	.param .b64 param1;
	st.param.b64 	[param1], %rd14;
	.param .b32 retval0;
	call.uni (retval0), 
	vprintf, 
	(
	param0, 
	param1
	);
	ld.param.b32 	%r69, [retval0];
	} // callseq 0
	setp.eq.s32 	%p2, %r61, 0;
	setp.eq.s32 	%p3, %r62, 0;
	mov.b32 	%r210, -1;
	or.pred  	%p4, %p2, %p3;
	@%p4 bra 	$L__BB0_40;
	mov.b32 	%r71, 1;
	st.local.u32 	[%rd2], %r71;
	mov.u64 	%rd18, $str;
	cvta.global.u64 	%rd19, %rd18;
	{ // callseq 1, 0
	.param .b64 param0;
	st.param.b64 	[param0], %rd19;
	.param .b64 param1;
	st.param.b64 	[param1], %rd13;
	.param .b32 retval0;
	call.uni (retval0), 
	vprintf, 
	(
	param0, 
	param1
	);
	ld.param.b32 	%r72, [retval0];
	} // callseq 1
	add.s32 	%r2, %r62, 1;
	cvt.s64.s32 	%rd21, %r2;
	add.s32 	%r3, %r61, 1;
	mul.wide.s32 	%rd3, %r3, 4;
	mul.lo.s64 	%rd22, %rd3, %rd21;
	{ // callseq 2, 0
	.param .b64 param0;
	st.param.b64 	[param0], %rd22;
	.param .b64 retval0;
	call.uni (retval0), 
	malloc, 
	(
	param0
	);
	ld.param.b64 	%rd23, [retval0];
	} // callseq 2
	setp.lt.s32 	%p5, %r61, 0;
	@%p5 bra 	$L__BB0_15;
	and.b32  	%r4, %r3, 15;
	setp.lt.u32 	%p6, %r61, 15;
	mov.b32 	%r190, 0;
	@%p6 bra 	$L__BB0_6;
	and.b32  	%r190, %r3, -16;
	mov.b32 	%r195, 0;
$L__BB0_5:
	.pragma "nounroll";
	mul.wide.u32 	%rd24, %r195, 4;
	add.s64 	%rd25, %rd23, %rd24;
	st.u32 	[%rd25], %r195;
	add.s32 	%r76, %r195, 1;
	st.u32 	[%rd25+4], %r76;
	add.s32 	%r77, %r195, 2;
	st.u32 	[%rd25+8], %r77;
	add.s32 	%r78, %r195, 3;
	st.u32 	[%rd25+12], %r78;
	add.s32 	%r79, %r195, 4;
	st.u32 	[%rd25+16], %r79;
	add.s32 	%r80, %r195, 5;
	st.u32 	[%rd25+20], %r80;
	add.s32 	%r81, %r195, 6;
	st.u32 	[%rd25+24], %r81;
	add.s32 	%r82, %r195, 7;
	st.u32 	[%rd25+28], %r82;
	add.s32 	%r83, %r195, 8;
	st.u32 	[%rd25+32], %r83;
	add.s32 	%r84, %r195, 9;
	st.u32 	[%rd25+36], %r84;
	add.s32 	%r85, %r195, 10;
	st.u32 	[%rd25+40], %r85;
	add.s32 	%r86, %r195, 11;
	st.u32 	[%rd25+44], %r86;
	add.s32 	%r87, %r195, 12;
	st.u32 	[%rd25+48], %r87;
	add.s32 	%r88, %r195, 13;
	st.u32 	[%rd25+52], %r88;
	add.s32 	%r89, %r195, 14;
	st.u32 	[%rd25+56], %r89;
	add.s32 	%r90, %r195, 15;
	st.u32 	[%rd25+60], %r90;
	add.s32 	%r195, %r195, 16;
	setp.eq.s32 	%p7, %r195, %r190;
	@%p7 bra 	$L__BB0_6;
	bra.uni 	$L__BB0_5;
$L__BB0_6:
	setp.eq.s32 	%p8, %r4, 0;
	@%p8 bra 	$L__BB0_15;
	and.b32  	%r7, %r3, 7;
	setp.lt.u32 	%p9, %r4, 8;
	@%p9 bra 	$L__BB0_9;
	mul.wide.u32 	%rd26, %r190, 4;
	add.s64 	%rd27, %rd23, %rd26;
	st.u32 	[%rd27], %r190;
	add.s32 	%r91, %r190, 1;
	st.u32 	[%rd27+4], %r91;
	add.s32 	%r92, %r190, 2;
	st.u32 	[%rd27+8], %r92;
	add.s32 	%r93, %r190, 3;
	st.u32 	[%rd27+12], %r93;
	add.s32 	%r94, %r190, 4;
	st.u32 	[%rd27+16], %r94;
	add.s32 	%r95, %r190, 5;
	st.u32 	[%rd27+20], %r95;
	add.s32 	%r96, %r190, 6;
	st.u32 	[%rd27+24], %r96;
	add.s32 	%r97, %r190, 7;
	st.u32 	[%rd27+28], %r97;
	add.s32 	%r190, %r190, 8;
$L__BB0_9:
	setp.eq.s32 	%p10, %r7, 0;
	@%p10 bra 	$L__BB0_15;
	and.b32  	%r10, %r3, 3;
	setp.lt.u32 	%p11, %r7, 4;
	@%p11 bra 	$L__BB0_12;
	mul.wide.u32 	%rd28, %r190, 4;
	add.s64 	%rd29, %rd23, %rd28;
	st.u32 	[%rd29], %r190;
	add.s32 	%r98, %r190, 1;
	st.u32 	[%rd29+4], %r98;
	add.s32 	%r99, %r190, 2;
	st.u32 	[%rd29+8], %r99;
	add.s32 	%r100, %r190, 3;
	st.u32 	[%rd29+12], %r100;
	add.s32 	%r190, %r190, 4;
$L__BB0_12:
	setp.eq.s32 	%p12, %r10, 0;
	@%p12 bra 	$L__BB0_15;
	mov.b32 	%r194, 0;
$L__BB0_14:
	.pragma "nounroll";
	mul.wide.u32 	%rd30, %r190, 4;
	add.s64 	%rd31, %rd23, %rd30;
	st.u32 	[%rd31], %r190;
	add.s32 	%r190, %r190, 1;
	add.s32 	%r194, %r194, 1;
	setp.ne.s32 	%p13, %r194, %r10;
	@%p13 bra 	$L__BB0_14;
$L__BB0_15:
	setp.lt.s32 	%p14, %r62, 0;
	@%p14 bra 	$L__BB0_27;
	and.b32  	%r17, %r2, 7;
	setp.lt.u32 	%p15, %r62, 7;
	mov.b32 	%r196, 0;
	@%p15 bra 	$L__BB0_19;
	and.b32  	%r196, %r2, -8;
	mov.b32 	%r199, 0;
$L__BB0_18:
	.pragma "nounroll";
	mul.lo.s32 	%r104, %r199, %r3;
	mul.wide.s32 	%rd32, %r104, 4;
	add.s64 	%rd33, %rd23, %rd32;
	st.u32 	[%rd33], %r199;
	add.s32 	%r105, %r199, 1;
	add.s64 	%rd34, %rd33, %rd3;
	st.u32 	[%rd34], %r105;
	add.s32 	%r106, %r199, 2;
	add.s64 	%rd35, %rd34, %rd3;
	st.u32 	[%rd35], %r106;
	add.s32 	%r107, %r199, 3;
	add.s64 	%rd36, %rd35, %rd3;
	st.u32 	[%rd36], %r107;
	add.s32 	%r108, %r199, 4;
	add.s64 	%rd37, %rd36, %rd3;
	st.u32 	[%rd37], %r108;
	add.s32 	%r109, %r199, 5;
	add.s64 	%rd38, %rd37, %rd3;
	st.u32 	[%rd38], %r109;
	add.s32 	%r110, %r199, 6;
	add.s64 	%rd39, %rd38, %rd3;
	st.u32 	[%rd39], %r110;
	add.s32 	%r111, %r199, 7;
	add.s64 	%rd40, %rd39, %rd3;
	st.u32 	[%rd40], %r111;
	add.s32 	%r199, %r199, 8;
	setp.eq.s32 	%p16, %r199, %r196;
	@%p16 bra 	$L__BB0_19;
	bra.uni 	$L__BB0_18;
$L__BB0_19:
	setp.eq.s32 	%p17, %r17, 0;
	@%p17 bra 	$L__BB0_27;
	setp.lt.u32 	%p18, %r17, 4;
	@%p18 bra 	$L__BB0_22;
	mul.lo.s32 	%r112, %r196, %r3;
	mul.wide.s32 	%rd41, %r112, 4;
	add.s64 	%rd42, %rd23, %rd41;
	st.u32 	[%rd42], %r196;
	add.s32 	%r113, %r196, 1;
	add.s64 	%rd43, %rd42, %rd3;
	st.u32 	[%rd43], %r113;
	add.s32 	%r114, %r196, 2;
	add.s64 	%rd44, %rd43, %rd3;
	st.u32 	[%rd44], %r114;
	add.s32 	%r115, %r196, 3;
	add.s64 	%rd45, %rd44, %rd3;
	st.u32 	[%rd45], %r115;
	add.s32 	%r196, %r196, 4;
$L__BB0_22:
	and.b32  	%r116, %r2, 3;
	setp.eq.s32 	%p19, %r116, 0;
	@%p19 bra 	$L__BB0_27;
	setp.eq.s32 	%p20, %r116, 1;
	@%p20 bra 	$L__BB0_25;
	mul.lo.s32 	%r117, %r196, %r3;
	mul.wide.s32 	%rd46, %r117, 4;
	add.s64 	%rd47, %rd23, %rd46;
	st.u32 	[%rd47], %r196;
	add.s32 	%r118, %r196, 1;
	add.s64 	%rd48, %rd47, %rd3;
	st.u32 	[%rd48], %r118;
	add.s32 	%r196, %r196, 2;
$L__BB0_25:
	and.b32  	%r119, %r62, 1;
	setp.eq.b32 	%p21, %r119, 1;
	@%p21 bra 	$L__BB0_27;
	mul.lo.s32 	%r120, %r196, %r3;
	mul.wide.s32 	%rd49, %r120, 4;
	add.s64 	%rd50, %rd23, %rd49;
	st.u32 	[%rd50], %r196;
$L__BB0_27:
	min.s32 	%r121, %r61, %r62;
	setp.lt.s32 	%p22, %r121, 1;
	@%p22 bra 	$L__BB0_39;
	and.b32  	%r26, %r62, 3;
	and.b32  	%r27, %r62, 1;
	and.b32  	%r123, %r62, 2147483644;
	neg.s32 	%r28, %r123;
	shl.b32 	%r29, %r61, 2;
	shl.b32 	%r30, %r61, 1;
	mul.lo.s32 	%r31, %r61, 3;
	cvta.to.global.u64 	%rd5, %rd11;
	mov.b32 	%r200, 1;
	add.s64 	%rd7, %rd1, 1;
$L__BB0_29:
	mov.u32 	%r34, %r200;
	setp.lt.u32 	%p23, %r62, 4;
	cvt.s64.s32 	%rd51, %r34;
	add.s64 	%rd6, %rd5, %rd51;
	mov.b32 	%r209, 1;
	@%p23 bra 	$L__BB0_33;
	add.s32 	%r205, %r61, %r34;
	add.s32 	%r204, %r30, %r34;
	add.s32 	%r203, %r31, %r34;
	add.s32 	%r202, %r29, %r34;
	add.s32 	%r201, %r34, 2;
	mov.b32 	%r206, 0;
	mov.u64 	%rd92, %rd7;
	mov.u32 	%r207, %r28;
$L__BB0_31:
	.pragma "nounroll";
	ld.global.u8 	%rs1, [%rd6+-1];
	ld.global.u8 	%rs2, [%rd92+-1];
	setp.ne.s16 	%p24, %rs1, %rs2;
	selp.u32 	%r126, 1, 0, %p24;
	add.s32 	%r127, %r201, -2;
	mul.wide.s32 	%rd52, %r127, 4;
	add.s64 	%rd53, %rd23, %rd52;
	ld.u32 	%r128, [%rd53];
	add.s32 	%r129, %r205, 1;
	add.s64 	%rd54, %rd53, %rd3;
	ld.u32 	%r130, [%rd54+-4];
	min.s32 	%r131, %r130, %r128;
	add.s32 	%r132, %r131, 1;
	ld.u32 	%r133, [%rd53+-4];
	add.s32 	%r134, %r133, %r126;
	setp.gt.s32 	%p25, %r134, %r131;
	selp.b32 	%r135, %r132, %r134, %p25;
	mul.wide.u32 	%rd55, %r129, 4;
	add.s64 	%rd56, %rd23, %rd55;
	st.u32 	[%rd56], %r135;
	ld.global.u8 	%rs3, [%rd6+-1];
	ld.global.u8 	%rs4, [%rd92];
	setp.ne.s16 	%p26, %rs3, %rs4;
	selp.u32 	%r136, 1, 0, %p26;
	add.s32 	%r137, %r204, 2;
	add.s64 	%rd57, %rd54, %rd3;
	ld.u32 	%r138, [%rd57+-4];
	min.s32 	%r139, %r138, %r135;
	add.s32 	%r140, %r139, 1;
	add.s32 	%r141, %r130, %r136;
	setp.gt.s32 	%p27, %r141, %r139;
	selp.b32 	%r142, %r140, %r141, %p27;
	mul.wide.u32 	%rd58, %r137, 4;
	add.s64 	%rd59, %rd23, %rd58;
	st.u32 	[%rd59], %r142;
	ld.global.u8 	%rs5, [%rd6+-1];
	ld.global.u8 	%rs6, [%rd92+1];
	setp.ne.s16 	%p28, %rs5, %rs6;
	selp.u32 	%r143, 1, 0, %p28;
	add.s32 	%r144, %r203, 3;
	add.s64 	%rd60, %rd57, %rd3;
	ld.u32 	%r145, [%rd60+-4];
	min.s32 	%r146, %r145, %r142;
	add.s32 	%r147, %r146, 1;
	add.s32 	%r148, %r138, %r143;
	setp.gt.s32 	%p29, %r148, %r146;
	selp.b32 	%r149, %r147, %r148, %p29;
	mul.wide.u32 	%rd61, %r144, 4;
	add.s64 	%rd62, %rd23, %rd61;
	st.u32 	[%rd62], %r149;
	ld.global.u8 	%rs7, [%rd6+-1];
	ld.global.u8 	%rs8, [%rd92+2];
	setp.ne.s16 	%p30, %rs7, %rs8;
	selp.u32 	%r150, 1, 0, %p30;
	add.s32 	%r151, %r202, 4;
	add.s64 	%rd63, %rd60, %rd3;
	ld.u32 	%r152, [%rd63+-4];
	min.s32 	%r153, %r152, %r149;
	add.s32 	%r154, %r153, 1;
	add.s32 	%r155, %r145, %r150;
	setp.gt.s32 	%p31, %r155, %r153;
	selp.b32 	%r156, %r154, %r155, %p31;
	mul.wide.u32 	%rd64, %r151, 4;
	add.s64 	%rd65, %rd23, %rd64;
	st.u32 	[%rd65], %r156;
	add.s32 	%r207, %r207, 4;
	add.s32 	%r206, %r206, 4;
	add.s64 	%rd92, %rd92, 4;
	add.s32 	%r157, %r29, 4;
	add.s32 	%r205, %r205, %r157;
	add.s32 	%r204, %r204, %r157;
	add.s32 	%r203, %r203, %r157;
	add.s32 	%r202, %r202, %r157;
	add.s32 	%r201, %r201, %r157;
	setp.ne.s32 	%p32, %r207, 0;
	@%p32 bra 	$L__BB0_31;
	add.s32 	%r209, %r206, 1;
$L__BB0_33:
	setp.eq.s32 	%p33, %r26, 0;
	@%p33 bra 	$L__BB0_38;
	setp.eq.s32 	%p34, %r26, 1;
	@%p34 bra 	$L__BB0_36;
	ld.global.u8 	%rs9, [%rd6+-1];
	add.s32 	%r158, %r209, -1;
	cvt.s64.s32 	%rd66, %r209;
	add.s64 	%rd67, %rd1, %rd66;
	ld.global.u8 	%rs10, [%rd67+-1];
	setp.ne.s16 	%p35, %rs9, %rs10;
	selp.u32 	%r159, 1, 0, %p35;
	mad.lo.s32 	%r160, %r158, %r3, %r34;
	mul.wide.s32 	%rd68, %r160, 4;
	add.s64 	%rd69, %rd23, %rd68;
	ld.u32 	%r161, [%rd69];
	add.s32 	%r162, %r160, %r3;
	add.s64 	%rd70, %rd69, %rd3;
	ld.u32 	%r163, [%rd70+-4];
	min.s32 	%r164, %r163, %r161;
	add.s32 	%r165, %r164, 1;
	ld.u32 	%r166, [%rd69+-4];
	add.s32 	%r167, %r166, %r159;
	setp.gt.s32 	%p36, %r167, %r164;
	selp.b32 	%r168, %r165, %r167, %p36;
	mul.wide.u32 	%rd71, %r162, 4;
	add.s64 	%rd72, %rd23, %rd71;
	st.u32 	[%rd72], %r168;
	ld.global.u8 	%rs11, [%rd6+-1];
	ld.global.u8 	%rs12, [%rd67];
	setp.ne.s16 	%p37, %rs11, %rs12;
	selp.u32 	%r169, 1, 0, %p37;
	add.s32 	%r170, %r162, %r3;
	add.s64 	%rd73, %rd70, %rd3;
	ld.u32 	%r171, [%rd73+-4];
	min.s32 	%r172, %r171, %r168;
	add.s32 	%r173, %r172, 1;
	add.s32 	%r174, %r163, %r169;
	setp.gt.s32 	%p38, %r174, %r172;
	selp.b32 	%r175, %r173, %r174, %p38;
	mul.wide.u32 	%rd74, %r170, 4;
	add.s64 	%rd75, %rd23, %rd74;
	st.u32 	[%rd75], %r175;
	add.s32 	%r209, %r209, 2;
$L__BB0_36:
	setp.eq.s32 	%p39, %r27, 0;
	@%p39 bra 	$L__BB0_38;
	ld.global.u8 	%rs13, [%rd6+-1];
	add.s32 	%r176, %r209, -1;
	cvt.s64.s32 	%rd76, %r209;
	add.s64 	%rd77, %rd1, %rd76;
	ld.global.u8 	%rs14, [%rd77+-1];
	setp.ne.s16 	%p40, %rs13, %rs14;
	selp.u32 	%r177, 1, 0, %p40;
	mad.lo.s32 	%r178, %r176, %r3, %r34;
	mul.wide.s32 	%rd78, %r178, 4;
	add.s64 	%rd79, %rd23, %rd78;
	ld.u32 	%r179, [%rd79];
	add.s32 	%r180, %r178, %r3;
	add.s64 	%rd80, %rd79, %rd3;
	ld.u32 	%r181, [%rd80+-4];
	min.s32 	%r182, %r181, %r179;
	add.s32 	%r183, %r182, 1;
	ld.u32 	%r184, [%rd79+-4];
	add.s32 	%r185, %r184, %r177;
	setp.gt.s32 	%p41, %r185, %r182;
	selp.b32 	%r186, %r183, %r185, %p41;
	mul.wide.u32 	%rd81, %r180, 4;
	add.s64 	%rd82, %rd23, %rd81;
	st.u32 	[%rd82], %r186;
$L__BB0_38:
	add.s32 	%r200, %r34, 1;
	setp.ne.s32 	%p42, %r34, %r61;
	@%p42 bra 	$L__BB0_29;
$L__BB0_39:
	mul.lo.s32 	%r187, %r2, %r3;
	mul.wide.s32 	%rd83, %r187, 4;
	add.s64 	%rd84, %rd23, %rd83;
	ld.u32 	%r210, [%rd84+-4];
	add.u64 	%rd85, %SP, 0;
	add.u64 	%rd86, %SPL, 0;
	st.local.u32 	[%rd86], %r210;
	mov.u64 	%rd87, $str;
	cvta.global.u64 	%rd88, %rd87;
	{ // callseq 3, 0
	.param .b64 param0;
	st.param.b64 	[param0], %rd88;
	.param .b64 param1;
	st.param.b64 	[param1], %rd85;
	.param .b32 retval0;
	call.uni (retval0), 
	vprintf, 
	(
	param0, 
	param1
	);
	ld.param.b32 	%r188, [retval0];
	} // callseq 3
	{ // callseq 4, 0
	.param .b64 param0;
	st.param.b64 	[param0], %rd23;
	call.uni 
	free, 
	(
	param0
	);
	} // callseq 4
$L__BB0_40:
	cvta.to.global.u64 	%rd89, %rd10;
	mul.wide.s32 	%rd90, %r1, 4;
	add.s64 	%rd91, %rd89, %rd90;
	st.global.u32 	[%rd91], %r210;
$L__BB0_41:
	ret;

}


// ===== COMPILED SASS (sm_100) =====

	.target	sm_100

	.elftype	@"ET_EXEC"


//--------------------- .note.nv.tkinfo           --------------------------
	.section	.note.nv.tkinfo,"",@"SHT_NOTE"
	.sectionflags	@"SHF_NOTE_NV_TKINFO"
	.tkinfo
        /*0018*/ 	.word	0x00000002
        /*0030*/ 	.string	""
        /*0030*/ 	.string	"ptxas"
        /*0030*/ 	.string	"Cuda compilation tools, release 13.0, V13.0.88"
        /*0030*/ 	.string	"Build cuda_13.0.r13.0/compiler.36424714_0"
        /*0030*/ 	.string	"-arch sm_100 -m 64 "



//--------------------- .note.nv.cuinfo           --------------------------
	.section	.note.nv.cuinfo,"",@"SHT_NOTE"
	.sectionflags	@"SHF_NOTE_NV_CUINFO"
        /*0018*/ 	.short	0x0002
        /*001a*/ 	.short	0x0064
        /*001c*/ 	.short	0x0082
	.zero		2


//--------------------- .nv.info                  --------------------------
	.section	.nv.info,"",@"SHT_CUDA_INFO"
	.align	4


	//----- nvinfo : EIATTR_REGCOUNT
	.align		4
        /*0000*/ 	.byte	0x04, 0x2f
        /*0002*/ 	.short	(.L_3 - .L_2)
	.align		4
.L_2:
        /*0004*/ 	.word	index@(_Z6kernelPiPcS0_iii)
        /*0008*/ 	.word	0x00000027


	//----- nvinfo : EIATTR_FRAME_SIZE
	.align		4
.L_3:
        /*000c*/ 	.byte	0x04, 0x11
        /*000e*/ 	.short	(.L_5 - .L_4)
	.align		4
.L_4:
        /*0010*/ 	.word	index@(_Z6kernelPiPcS0_iii)
        /*0014*/ 	.word	0x00000010


	//----- nvinfo : EIATTR_MIN_STACK_SIZE
	.align		4
.L_5:
        /*0018*/ 	.byte	0x04, 0x12
        /*001a*/ 	.short	(.L_7 - .L_6)
	.align		4
.L_6:
        /*001c*/ 	.word	index@(_Z6kernelPiPcS0_iii)
        /*0020*/ 	.word	0x00000010
.L_7:


//--------------------- .nv.compat                --------------------------
	.section	.nv.compat,"",@"SHT_CUDA_COMPAT_INFO"
	.align	4
        /*0000*/ 	.byte	0x02, 0x09, 0x00, 0x00, 0x02, 0x02, 0x01, 0x00, 0x02, 0x05, 0x05, 0x00, 0x03, 0x07, 0x01, 0x01
        /*0010*/ 	.byte	0x02, 0x03, 0x00, 0x00, 0x02, 0x06, 0x01, 0x00, 0x04, 0x0b, 0x08, 0x00, 0x09, 0x00, 0x00, 0x00
        /*0020*/ 	.byte	0x00, 0x00, 0x00, 0x00


//--------------------- .nv.info._Z6kernelPiPcS0_iii --------------------------
	.section	.nv.info._Z6kernelPiPcS0_iii,"",@"SHT_CUDA_INFO"
	.sectionflags	@""
	.align	4


	//----- nvinfo : EIATTR_CUDA_API_VERSION
	.align		4
        /*0000*/ 	.byte	0x04, 0x37
        /*0002*/ 	.short	(.L_9 - .L_8)
.L_8:
        /*0004*/ 	.word	0x00000082


	//----- nvinfo : EIATTR_KPARAM_INFO
	.align		4
.L_9:
        /*0008*/ 	.byte	0x04, 0x17
        /*000a*/ 	.short	(.L_11 - .L_10)
.L_10:
        /*000c*/ 	.word	0x00000000
        /*0010*/ 	.short	0x0005
        /*0012*/ 	.short	0x0020
        /*0014*/ 	.byte	0x00, 0xf0, 0x11, 0x00


	//----- nvinfo : EIATTR_KPARAM_INFO
	.align		4
.L_11:
        /*0018*/ 	.byte	0x04, 0x17
        /*001a*/ 	.short	(.L_13 - .L_12)
.L_12:
        /*001c*/ 	.word	0x00000000
        /*0020*/ 	.short	0x0004
        /*0022*/ 	.short	0x001c
        /*0024*/ 	.byte	0x00, 0xf0, 0x11, 0x00


	//----- nvinfo : EIATTR_KPARAM_INFO
	.align		4
.L_13:
        /*0028*/ 	.byte	0x04, 0x17
        /*002a*/ 	.short	(.L_15 - .L_14)
.L_14:
        /*002c*/ 	.word	0x00000000
        /*0030*/ 	.short	0x0003
        /*0032*/ 	.short	0x0018
        /*0034*/ 	.byte	0x00, 0xf0, 0x11, 0x00


	//----- nvinfo : EIATTR_KPARAM_INFO
	.align		4
.L_15:
        /*0038*/ 	.byte	0x04, 0x17
        /*003a*/ 	.short	(.L_17 - .L_16)
.L_16:
        /*003c*/ 	.word	0x00000000
        /*0040*/ 	.short	0x0002
        /*0042*/ 	.short	0x0010
        /*0044*/ 	.byte	0x00, 0xf5, 0x21, 0x00


	//----- nvinfo : EIATTR_KPARAM_INFO
	.align		4
.L_17:
        /*0048*/ 	.byte	0x04, 0x17
        /*004a*/ 	.short	(.L_19 - .L_18)
.L_18:
        /*004c*/ 	.word	0x00000000
        /*0050*/ 	.short	0x0001
        /*0052*/ 	.short	0x0008
        /*0054*/ 	.byte	0x00, 0xf5, 0x21, 0x00


	//----- nvinfo : EIATTR_KPARAM_INFO
	.align		4
.L_19:
        /*0058*/ 	.byte	0x04, 0x17
        /*005a*/ 	.short	(.L_21 - .L_20)
.L_20:
        /*005c*/ 	.word	0x00000000
        /*0060*/ 	.short	0x0000
        /*0062*/ 	.short	0x0000
        /*0064*/ 	.byte	0x00, 0xf5, 0x21, 0x00


	//----- nvinfo : EIATTR_SPARSE_MMA_MASK
	.align		4
.L_21:
        /*0068*/ 	.byte	0x03, 0x50
        /*006a*/ 	.short	0x0000


	//----- nvinfo : EIATTR_MAXREG_COUNT
	.align		4
        /*006c*/ 	.byte	0x03, 0x1b
        /*006e*/ 	.short	0x00ff


	//----- nvinfo : EIATTR_EXTERNS
	.align		4
        /*0070*/ 	.byte	0x04, 0x0f
        /*0072*/ 	.short	(.L_23 - .L_22)


	//   ....[0]....
	.align		4
.L_22:
        /*0074*/ 	.word	index@(vprintf)


	//   ....[1]....
	.align		4
        /*0078*/ 	.word	index@(malloc)


	//   ....[2]....
	.align		4
        /*007c*/ 	.word	index@(free)


	//----- nvinfo : EIATTR_MERCURY_ISA_VERSION
	.align		4
.L_23:
        /*0080*/ 	.byte	0x03, 0x5f
        /*0082*/ 	.short	0x0101


	//----- nvinfo : EIATTR_VRC_CTA_INIT_COUNT
	.align		4
        /*0084*/ 	.byte	0x02, 0x4a
	.zero		1
	.zero		1


	//----- nvinfo : EIATTR_SYSCALL_OFFSETS
	.align		4
        /*0088*/ 	.byte	0x04, 0x46
        /*008a*/ 	.short	(.L_25 - .L_24)


	//   ....[0]....
.L_24:
        /*008c*/ 	.word	0x00000170


	//   ....[1]....
        /*0090*/ 	.word	0x00000270


	//   ....[2]....
        /*0094*/ 	.word	0x00000340


	//   ....[3]....
        /*0098*/ 	.word	0x00002020


	//   ....[4]....
        /*009c*/ 	.word	0x00002080


	//----- nvinfo : EIATTR_EXIT_INSTR_OFFSETS
	.align		4
.L_25:
        /*00a0*/ 	.byte	0x04, 0x1c
        /*00a2*/ 	.short	(.L_27 - .L_26)


	//   ....[0]....
.L_26:
        /*00a4*/ 	.word	0x000000d0


	//   ....[1]....
        /*00a8*/ 	.word	0x000020e0


	//----- nvinfo : EIATTR_CRS_STACK_SIZE
	.align		4
.L_27:
        /*00ac*/ 	.byte	0x04, 0x1e
        /*00ae*/ 	.short	(.L_29 - .L_28)
.L_28:
        /*00b0*/ 	.word	0x00000000


	//----- nvinfo : EIATTR_CBANK_PARAM_SIZE
	.align		4
.L_29:
        /*00b4*/ 	.byte	0x03, 0x19
        /*00b6*/ 	.short	0x0024


	//----- nvinfo : EIATTR_PARAM_CBANK
	.align		4
        /*00b8*/ 	.byte	0x04, 0x0a
        /*00ba*/ 	.short	(.L_31 - .L_30)
	.align		4
.L_30:
        /*00bc*/ 	.word	index@(.nv.constant0._Z6kernelPiPcS0_iii)
        /*00c0*/ 	.short	0x0380
        /*00c2*/ 	.short	0x0024


	//----- nvinfo : EIATTR_SW_WAR
	.align		4
.L_31:
        /*00c4*/ 	.byte	0x04, 0x36
        /*00c6*/ 	.short	(.L_33 - .L_32)
.L_32:
        /*00c8*/ 	.word	0x00000008
.L_33:


//--------------------- .nv.callgraph             --------------------------
	.section	.nv.callgraph,"",@"SHT_CUDA_CALLGRAPH"
	.align	4
	.sectionentsize	8
	.align		4
        /*0000*/ 	.word	0x00000000
	.align		4
        /*0004*/ 	.word	0xffffffff
	.align		4
        /*0008*/ 	.word	index@(_Z6kernelPiPcS0_iii)
	.align		4
        /*000c*/ 	.word	index@(free)
	.align		4
        /*0010*/ 	.word	index@(_Z6kernelPiPcS0_iii)
	.align		4
        /*0014*/ 	.word	index@(malloc)
	.align		4
        /*0018*/ 	.word	index@(_Z6kernelPiPcS0_iii)
	.align		4
        /*001c*/ 	.word	index@(vprintf)
	.align		4
        /*0020*/ 	.word	0x00000000
	.align		4
        /*0024*/ 	.word	0xfffffffe
	.align		4
        /*0028*/ 	.word	0x00000000
	.align		4
        /*002c*/ 	.word	0xfffffffd
	.align		4
        /*0030*/ 	.word	0x00000000
	.align		4
        /*0034*/ 	.word	0xfffffffc


//--------------------- .nv.constant4             --------------------------
	.section	.nv.constant4,"a",@progbits
	.align	8
	.align		8
.nv.constant4:
        /*0000*/ 	.dword	vprintf
	.align		8
        /*0008*/ 	.dword	malloc
	.align		8
        /*0010*/ 	.dword	free
	.align		8
        /*0018*/ 	.dword	$str
	.align		8
        /*0020*/ 	.dword	$str$1


//--------------------- .text._Z6kernelPiPcS0_iii --------------------------
	.section	.text._Z6kernelPiPcS0_iii,"ax",@progbits
	.align	128
        .global         _Z6kernelPiPcS0_iii
        .type           _Z6kernelPiPcS0_iii,@function
        .size           _Z6kernelPiPcS0_iii,(.L_x_25 - _Z6kernelPiPcS0_iii)
        .other          _Z6kernelPiPcS0_iii,@"STO_CUDA_ENTRY STV_DEFAULT"
_Z6kernelPiPcS0_iii:
.text._Z6kernelPiPcS0_iii:
[----:B------:R-:W0:Y:S01]  /*0000*/  LDC R1, c[0x0][0x37c] ;  /* 0x0000df00ff017b82 */ /* 0x000e220000000800 */
[----:B------:R-:W1:Y:S01]  /*0010*/  S2R R5, SR_TID.X ;  /* 0x0000000000057919 */ /* 0x000e620000002100 */
[----:B------:R-:W2:Y:S06]  /*0020*/  LDCU UR5, c[0x0][0x2fc] ;  /* 0x00005f80ff0577ac */ /* 0x000eac0008000800 */
[----:B------:R-:W1:Y:S01]  /*0030*/  S2UR UR6, SR_CTAID.X ;  /* 0x00000000000679c3 */ /* 0x000e620000002500 */
[----:B0-----:R-:W-:Y:S01]  /*0040*/  VIADD R1, R1, 0xfffffff0 ;  /* 0xfffffff001017836 */ /* 0x001fe20000000000 */
[----:B------:R-:W0:Y:S06]  /*0050*/  LDCU UR4, c[0x0][0x2f8] ;  /* 0x00005f00ff0477ac */ /* 0x000e2c0008000800 */
[----:B------:R-:W1:Y:S08]  /*0060*/  LDC R2, c[0x0][0x360] ;  /* 0x0000d800ff027b82 */ /* 0x000e700000000800 */
[----:B------:R-:W3:Y:S01]  /*0070*/  LDC R3, c[0x0][0x3a0] ;  /* 0x0000e800ff037b82 */ /* 0x000ee20000000800 */
[----:B0-----:R-:W-:-:S05]  /*0080*/  IADD3 R25, P1, PT, R1, UR4, RZ ;  /* 0x0000000401197c10 */ /* 0x001fca000ff3e0ff */
[----:B--2---:R-:W-:Y:S02]  /*0090*/  IMAD.X R24, RZ, RZ, UR5, P1 ;  /* 0x00000005ff187e24 */ /* 0x004fe400088e06ff */
[----:B-1----:R-:W-:Y:S02]  /*00a0*/  IMAD R2, R2, UR6, R5 ;  /* 0x0000000602027c24 */ /* 0x002fe4000f8e0205 */
[----:B---3--:R-:W-:-:S05]  /*00b0*/  VIADD R5, R3, 0xffffffff ;  /* 0xffffffff03057836 */ /* 0x008fca0000000000 */
[----:B------:R-:W-:-:S13]  /*00c0*/  ISETP.GE.AND P0, PT, R2, R5, PT ;  /* 0x000000050200720c */ /* 0x000fda0003f06270 */
[----:B------:R-:W-:Y:S05]  /*00d0*/  @P0 EXIT ;  /* 0x000000000000094d */ /* 0x000fea0003800000 */
[----:B------:R-:W-:Y:S01]  /*00e0*/  MOV R18, 0x0 ;  /* 0x0000000000127802 */ /* 0x000fe20000000f00 */
[----:B------:R0:W-:Y:S01]  /*00f0*/  STL.64 [R1+0x8], R2 ;  /* 0x0000080201007387 */ /* 0x0001e20000100a00 */
[----:B------:R-:W1:Y:S01]  /*0100*/  LDCU.64 UR4, c[0x4][0x20] ;  /* 0x01000400ff0477ac */ /* 0x000e620008000a00 */
[----:B------:R-:W-:Y:S01]  /*0110*/  IADD3 R6, P0, PT, R25, 0x8, RZ ;  /* 0x0000000819067810 */ /* 0x000fe20007f1e0ff */
[----:B------:R0:W2:Y:S04]  /*0120*/  LDC.64 R8, c[0x4][R18] ;  /* 0x0100000012087b82 */ /* 0x0000a80000000a00 */
[----:B------:R-:W-:Y:S02]  /*0130*/  IMAD.X R7, RZ, RZ, R24, P0 ;  /* 0x000000ffff077224 */ /* 0x000fe400000e0618 */
[----:B-1----:R-:W-:-:S02]  /*0140*/  IMAD.U32 R4, RZ, RZ, UR4 ;  /* 0x00000004ff047e24 */ /* 0x002fc4000f8e00ff */
[----:B0-----:R-:W-:-:S07]  /*0150*/  IMAD.U32 R5, RZ, RZ, UR5 ;  /* 0x00000005ff057e24 */ /* 0x001fce000f8e00ff */
[----:B------:R-:W-:-:S07]  /*0160*/  LEPC R20, `(.L_x_0) ;  /* 0x000000001014794e */ /* 0x000fce0000000000 */
[----:B--2---:R-:W-:Y:S05]  /*0170*/  CALL.ABS.NOINC R8 ;  /* 0x0000000008007343 */ /* 0x004fea0003c00000 */
.L_x_0:
[----:B------:R-:W0:Y:S01]  /*0180*/  LDCU.64 UR4, c[0x0][0x398] ;  /* 0x00007300ff0477ac */ /* 0x000e220008000a00 */
[----:B------:R-:W1:Y:S01]  /*0190*/  LDC.64 R16, c[0x0][0x358] ;  /* 0x0000d600ff107b82 */ /* 0x000e620000000a00 */
[----:B------:R-:W-:Y:S01]  /*01a0*/  IMAD.MOV.U32 R22, RZ, RZ, -0x1 ;  /* 0xffffffffff167424 */ /* 0x000fe200078e00ff */
[----:B0-----:R-:W-:-:S04]  /*01b0*/  UISETP.NE.AND UP0, UPT, UR5, URZ, UPT ;  /* 0x000000ff0500728c */ /* 0x001fc8000bf05270 */
[----:B------:R-:W-:-:S09]  /*01c0*/  UISETP.EQ.OR UP0, UPT, UR4, URZ, !UP0 ;  /* 0x000000ff0400728c */ /* 0x000fd2000c702670 */
[----:B------:R-:W-:Y:S05]  /*01d0*/  BRA.U UP0, `(.L_x_1) ;  /* 0x0000001d00ac7547 */ /* 0x000fea000b800000 */
[----:B------:R-:W-:Y:S01]  /*01e0*/  IMAD.MOV.U32 R0, RZ, RZ, 0x1 ;  /* 0x00000001ff007424 */ /* 0x000fe200078e00ff */
[----:B------:R-:W0:Y:S01]  /*01f0*/  LDC.64 R18, c[0x4][R18] ;  /* 0x0100000012127b82 */ /* 0x000e220000000a00 */
[----:B------:R-:W2:Y:S01]  /*0200*/  LDCU.64 UR4, c[0x4][0x18] ;  /* 0x01000300ff0477ac */ /* 0x000ea20008000a00 */
[----:B------:R-:W-:Y:S02]  /*0210*/  IMAD.MOV.U32 R6, RZ, RZ, R25 ;  /* 0x000000ffff067224 */ /* 0x000fe400078e0019 */
[----:B------:R3:W-:Y:S01]  /*0220*/  STL [R1], R0 ;  /* 0x0000000001007387 */ /* 0x0007e20000100800 */
[----:B------:R-:W-:Y:S02]  /*0230*/  IMAD.MOV.U32 R7, RZ, RZ, R24 ;  /* 0x000000ffff077224 */ /* 0x000fe400078e0018 */
[----:B--2---:R-:W-:Y:S02]  /*0240*/  IMAD.U32 R4, RZ, RZ, UR4 ;  /* 0x00000004ff047e24 */ /* 0x004fe4000f8e00ff */
[----:B---3--:R-:W-:-:S07]  /*0250*/  IMAD.U32 R5, RZ, RZ, UR5 ;  /* 0x00000005ff057e24 */ /* 0x008fce000f8e00ff */
[----:B------:R-:W-:-:S07]  /*0260*/  LEPC R20, `(.L_x_2) ;  /* 0x000000001014794e */ /* 0x000fce0000000000 */
[----:B01----:R-:W-:Y:S05]  /*0270*/  CALL.ABS.NOINC R18 ;  /* 0x0000000012007343 */ /* 0x003fea0003c00000 */
.L_x_2:
[----:B------:R-:W0:Y:S01]  /*0280*/  LDC.64 R26, c[0x0][0x398] ;  /* 0x0000e600ff1a7b82 */ /* 0x000e220000000a00 */
[----:B------:R-:W-:-:S07]  /*0290*/  MOV R0, 0x8 ;  /* 0x0000000800007802 */ /* 0x000fce0000000f00 */
[----:B------:R1:W2:Y:S01]  /*02a0*/  LDC.64 R6, c[0x4][R0] ;  /* 0x0100000000067b82 */ /* 0x0002a20000000a00 */
[----:B0-----:R-:W-:Y:S02]  /*02b0*/  VIADD R26, R26, 0x1 ;  /* 0x000000011a1a7836 */ /* 0x001fe40000000000 */
[----:B------:R-:W-:Y:S02]  /*02c0*/  VIADD R27, R27, 0x1 ;  /* 0x000000011b1b7836 */ /* 0x000fe40000000000 */
[----:B------:R-:W-:-:S03]  /*02d0*/  IMAD.WIDE R22, R26, 0x4, RZ ;  /* 0x000000041a167825 */ /* 0x000fc600078e02ff */
[----:B------:R-:W-:Y:S01]  /*02e0*/  SHF.R.S32.HI R3, RZ, 0x1f, R27 ;  /* 0x0000001fff037819 */ /* 0x000fe2000001141b */
[-C--:B------:R-:W-:Y:S02]  /*02f0*/  IMAD R8, R23, R27.reuse, RZ ;  /* 0x0000001b17087224 */ /* 0x080fe400078e02ff */
[----:B------:R-:W-:-:S04]  /*0300*/  IMAD.WIDE.U32 R4, R22, R27, RZ ;  /* 0x0000001b16047225 */ /* 0x000fc800078e00ff */
[----:B------:R-:W-:-:S04]  /*0310*/  IMAD R3, R22, R3, R8 ;  /* 0x0000000316037224 */ /* 0x000fc800078e0208 */
[----:B-12---:R-:W-:-:S07]  /*0320*/  IMAD.IADD R5, R5, 0x1, R3 ;  /* 0x0000000105057824 */ /* 0x006fce00078e0203 */
[----:B------:R-:W-:-:S07]  /*0330*/  LEPC R20, `(.L_x_3) ;  /* 0x000000001014794e */ /* 0x000fce0000000000 */
[----:B------:R-:W-:Y:S05]  /*0340*/  CALL.ABS.NOINC R6 ;  /* 0x0000000006007343 */ /* 0x000fea0003c00000 */
.L_x_3:
[----:B------:R-:W0:Y:S01]  /*0350*/  LDCU UR4, c[0x0][0x398] ;  /* 0x00007300ff0477ac */ /* 0x000e220008000800 */
[----:B------:R-:W-:Y:S02]  /*0360*/  IMAD.MOV.U32 R18, RZ, RZ, R4 ;  /* 0x000000ffff127224 */ /* 0x000fe400078e0004 */
[----:B------:R-:W-:Y:S01]  /*0370*/  IMAD.MOV.U32 R19, RZ, RZ, R5 ;  /* 0x000000ffff137224 */ /* 0x000fe200078e0005 */
[----:B0-----:R-:W-:-:S09]  /*0380*/  UISETP.GE.AND UP0, UPT, UR4, URZ, UPT ;  /* 0x000000ff0400728c */ /* 0x001fd2000bf06270 */
[----:B------:R-:W-:Y:S05]  /*0390*/  BRA.U !UP0, `(.L_x_4) ;  /* 0x0000000908107547 */ /* 0x000fea000b800000 */
[----:B------:R-:W-:Y:S01]  /*03a0*/  UISETP.GE.U32.AND UP0, UPT, UR4, 0xf, UPT ;  /* 0x0000000f0400788c */ /* 0x000fe2000bf06070 */
[----:B------:R-:W-:Y:S01]  /*03b0*/  LOP3.LUT R0, R26, 0xf, RZ, 0xc0, !PT ;  /* 0x0000000f1a007812 */ /* 0x000fe200078ec0ff */
[----:B------:R-:W-:-:S03]  /*03c0*/  IMAD.MOV.U32 R3, RZ, RZ, RZ ;  /* 0x000000ffff037224 */ /* 0x000fc600078e00ff */
[----:B------:R-:W-:-:S04]  /*03d0*/  ISETP.NE.AND P1, PT, R0, RZ, PT ;  /* 0x000000ff0000720c */ /* 0x000fc80003f25270 */
[----:B------:R-:W-:Y:S09]  /*03e0*/  BRA.U !UP0, `(.L_x_5) ;  /* 0x0000000108dc7547 */ /* 0x000ff2000b800000 */
[----:B------:R-:W-:Y:S01]  /*03f0*/  BSSY.RECONVERGENT B0, `(.L_x_5) ;  /* 0x0000036000007945 */ /* 0x000fe20003800200 */
[----:B------:R-:W-:Y:S01]  /*0400*/  LOP3.LUT R3, R26, 0xfffffff0, RZ, 0xc0, !PT ;  /* 0xfffffff01a037812 */ /* 0x000fe200078ec0ff */
[----:B------:R-:W-:-:S07]  /*0410*/  IMAD.MOV.U32 R7, RZ, RZ, RZ ;  /* 0x000000ffff077224 */ /* 0x000fce00078e00ff */
.L_x_6:
[C---:B------:R-:W-:Y:S01]  /*0420*/  R2UR UR4, R16.reuse ;  /* 0x00000000100472ca */ /* 0x040fe200000e0000 */
[----:B-1----:R-:W-:Y:S01]  /*0430*/  VIADD R9, R7, 0x1 ;  /* 0x0000000107097836 */ /* 0x002fe20000000000 */
[----:B------:R-:W-:Y:S01]  /*0440*/  R2UR UR5, R17 ;  /* 0x00000000110572ca */ /* 0x000fe200000e0000 */
[----:B------:R-:W-:Y:S01]  /*0450*/  IMAD.WIDE.U32 R4, R7, 0x4, R18 ;  /* 0x0000000407047825 */ /* 0x000fe200078e0012 */
[C---:B------:R-:W-:Y:S02]  /*0460*/  R2UR UR6, R16.reuse ;  /* 0x00000000100672ca */ /* 0x040fe400000e0000 */
[----:B------:R-:W-:Y:S01]  /*0470*/  R2UR UR7, R17 ;  /* 0x00000000110772ca */ /* 0x000fe200000e0000 */
[C---:B------:R-:W-:Y:S01]  /*0480*/  VIADD R11, R7.reuse, 0x2 ;  /* 0x00000002070b7836 */ /* 0x040fe20000000000 */
[C---:B------:R-:W-:Y:S01]  /*0490*/  R2UR UR8, R16.reuse ;  /* 0x00000000100872ca */ /* 0x040fe200000e0000 */
[----:B------:R-:W-:Y:S01]  /*04a0*/  VIADD R13, R7, 0x3 ;  /* 0x00000003070d7836 */ /* 0x000fe20000000000 */
        /* <DEDUP_REMOVED lines=9> */
[----:B------:R0:W-:Y:S01]  /*0540*/  ST.E desc[UR4][R4.64+0x4], R9 ;  /* 0x0000040904007985 */ /* 0x0001e2000c101904 */
[C---:B------:R-:W-:Y:S01]  /*0550*/  R2UR UR14, R16.reuse ;  /* 0x00000000100e72ca */ /* 0x040fe200000e0000 */
[----:B------:R-:W-:Y:S01]  /*0560*/  VIADD R33, R7, 0x8 ;  /* 0x0000000807217836 */ /* 0x000fe20000000000 */
[----:B------:R-:W-:Y:S01]  /*0570*/  R2UR UR15, R17 ;  /* 0x00000000110f72ca */ /* 0x000fe200000e0000 */
[----:B------:R1:W-:Y:S01]  /*0580*/  ST.E desc[UR6][R4.64+0x8], R11 ;  /* 0x0000080b04007985 */ /* 0x0003e2000c101906 */
[----:B------:R-:W-:-:S02]  /*0590*/  R2UR UR16, R16 ;  /* 0x00000000101072ca */ /* 0x000fc400000e0000 */
[C---:B------:R-:W-:Y:S01]  /*05a0*/  R2UR UR17, R17.reuse ;  /* 0x00000000111172ca */ /* 0x040fe200000e0000 */
[----:B------:R2:W-:Y:S01]  /*05b0*/  ST.E desc[UR8][R4.64+0xc], R13 ;  /* 0x00000c0d04007985 */ /* 0x0005e2000c101908 */
[----:B------:R-:W-:Y:S02]  /*05c0*/  R2UR UR18, R16 ;  /* 0x00000000101272ca */ /* 0x000fe400000e0000 */
[----:B------:R-:W-:Y:S01]  /*05d0*/  R2UR UR19, R17 ;  /* 0x00000000111372ca */ /* 0x000fe200000e0000 */
[----:B------:R3:W-:Y:S01]  /*05e0*/  ST.E desc[UR10][R4.64+0x10], R15 ;  /* 0x0000100f04007985 */ /* 0x0007e2000c10190a */
[----:B0-----:R-:W-:-:S03]  /*05f0*/  VIADD R9, R7, 0x9 ;  /* 0x0000000907097836 */ /* 0x001fc60000000000 */
[----:B------:R0:W-:Y:S01]  /*0600*/  ST.E desc[UR12][R4.64+0x14], R21 ;  /* 0x0000141504007985 */ /* 0x0001e2000c10190c */
[----:B-1----:R-:W-:-:S03]  /*0610*/  VIADD R11, R7, 0xa ;  /* 0x0000000a070b7836 */ /* 0x002fc60000000000 */
[----:B------:R1:W-:Y:S01]  /*0620*/  ST.E desc[UR14][R4.64+0x18], R29 ;  /* 0x0000181d04007985 */ /* 0x0003e2000c10190e */
[----:B--2---:R-:W-:-:S03]  /*0630*/  VIADD R13, R7, 0xb ;  /* 0x0000000b070d7836 */ /* 0x004fc60000000000 */
[----:B------:R2:W-:Y:S01]  /*0640*/  ST.E desc[UR16][R4.64+0x1c], R31 ;  /* 0x00001c1f04007985 */ /* 0x0005e2000c101910 */
[C---:B---3--:R-:W-:Y:S02]  /*0650*/  VIADD R15, R7.reuse, 0xc ;  /* 0x0000000c070f7836 */ /* 0x048fe40000000000 */
[C---:B0-----:R-:W-:Y:S01]  /*0660*/  VIADD R21, R7.reuse, 0xd ;  /* 0x0000000d07157836 */ /* 0x041fe20000000000 */
[----:B------:R0:W-:Y:S01]  /*0670*/  ST.E desc[UR4][R4.64], R7 ;  /* 0x0000000704007985 */ /* 0x0001e2000c101904 */
[----:B-1----:R-:W-:-:S03]  /*0680*/  VIADD R29, R7, 0xe ;  /* 0x0000000e071d7836 */ /* 0x002fc60000000000 */
[----:B------:R1:W-:Y:S01]  /*0690*/  ST.E desc[UR18][R4.64+0x20], R33 ;  /* 0x0000202104007985 */ /* 0x0003e2000c101912 */
[----:B--2---:R-:W-:-:S03]  /*06a0*/  VIADD R31, R7, 0xf ;  /* 0x0000000f071f7836 */ /* 0x004fc60000000000 */
[----:B------:R1:W-:Y:S01]  /*06b0*/  ST.E desc[UR6][R4.64+0x24], R9 ;  /* 0x0000240904007985 */ /* 0x0003e2000c101906 */
[----:B0-----:R-:W-:-:S03]  /*06c0*/  VIADD R7, R7, 0x10 ;  /* 0x0000001007077836 */ /* 0x001fc60000000000 */
[----:B------:R1:W-:Y:S02]  /*06d0*/  ST.E desc[UR8][R4.64+0x28], R11 ;  /* 0x0000280b04007985 */ /* 0x0003e4000c101908 */
[----:B------:R-:W-:Y:S02]  /*06e0*/  ISETP.NE.AND P0, PT, R7, R3, PT ;  /* 0x000000030700720c */ /* 0x000fe40003f05270 */
[----:B------:R1:W-:Y:S04]  /*06f0*/  ST.E desc[UR10][R4.64+0x2c], R13 ;  /* 0x00002c0d04007985 */ /* 0x0003e8000c10190a */
[----:B------:R1:W-:Y:S04]  /*0700*/  ST.E desc[UR12][R4.64+0x30], R15 ;  /* 0x0000300f04007985 */ /* 0x0003e8000c10190c */
[----:B------:R1:W-:Y:S04]  /*0710*/  ST.E desc[UR14][R4.64+0x34], R21 ;  /* 0x0000341504007985 */ /* 0x0003e8000c10190e */
[----:B------:R1:W-:Y:S04]  /*0720*/  ST.E desc[UR16][R4.64+0x38], R29 ;  /* 0x0000381d04007985 */ /* 0x0003e8000c101910 */
[----:B------:R1:W-:Y:S01]  /*0730*/  ST.E desc[UR18][R4.64+0x3c], R31 ;  /* 0x00003c1f04007985 */ /* 0x0003e2000c101912 */
[----:B------:R-:W-:Y:S05]  /*0740*/  @P0 BRA `(.L_x_6) ;  /* 0xfffffffc00340947 */ /* 0x000fea000383ffff */
[----:B------:R-:W-:Y:S05]  /*0750*/  BSYNC.RECONVERGENT B0 ;  /* 0x0000000000007941 */ /* 0x000fea0003800200 */
.L_x_5:
[----:B------:R-:W-:Y:S04]  /*0760*/  BSSY.RECONVERGENT B0, `(.L_x_4) ;  /* 0x0000047000007945 */ /* 0x000fe80003800200 */
[----:B------:R-:W-:Y:S05]  /*0770*/  @!P1 BRA `(.L_x_7) ;  /* 0x0000000400149947 */ /* 0x000fea0003800000 */
[----:B------:R-:W-:Y:S02]  /*0780*/  ISETP.GE.U32.AND P0, PT, R0, 0x8, PT ;  /* 0x000000080000780c */ /* 0x000fe40003f06070 */
[----:B------:R-:W-:-:S04]  /*0790*/  LOP3.LUT R6, R26, 0x7, RZ, 0xc0, !PT ;  /* 0x000000071a067812 */ /* 0x000fc800078ec0ff */
[----:B------:R-:W-:-:S07]  /*07a0*/  ISETP.NE.AND P1, PT, R6, RZ, PT ;  /* 0x000000ff0600720c */ /* 0x000fce0003f25270 */
[----:B------:R-:W-:Y:S06]  /*07b0*/  @!P0 BRA `(.L_x_8) ;  /* 0x0000000000848947 */ /* 0x000fec0003800000 */
[C---:B------:R-:W-:Y:S01]  /*07c0*/  R2UR UR6, R16.reuse ;  /* 0x00000000100672ca */ /* 0x040fe200000e0000 */
[----:B------:R-:W-:Y:S01]  /*07d0*/  VIADD R7, R3, 0x1 ;  /* 0x0000000103077836 */ /* 0x000fe20000000000 */
[----:B------:R-:W-:Y:S01]  /*07e0*/  R2UR UR7, R17 ;  /* 0x00000000110772ca */ /* 0x000fe200000e0000 */
[----:B-1----:R-:W-:Y:S01]  /*07f0*/  IMAD.WIDE.U32 R4, R3, 0x4, R18 ;  /* 0x0000000403047825 */ /* 0x002fe200078e0012 */
        /* <DEDUP_REMOVED lines=14> */
[----:B------:R-:W-:Y:S01]  /*08e0*/  ST.E desc[UR6][R4.64+0x4], R7 ;  /* 0x0000040704007985 */ /* 0x000fe2000c101906 */
[----:B------:R-:W-:-:S02]  /*08f0*/  R2UR UR16, R16 ;  /* 0x00000000101072ca */ /* 0x000fc400000e0000 */
[C---:B------:R-:W-:Y:S01]  /*0900*/  R2UR UR17, R17.reuse ;  /* 0x00000000111172ca */ /* 0x040fe200000e0000 */
[----:B------:R-:W-:Y:S01]  /*0910*/  ST.E desc[UR8][R4.64+0x8], R9 ;  /* 0x0000080904007985 */ /* 0x000fe2000c101908 */
[C---:B------:R-:W-:Y:S02]  /*0920*/  R2UR UR18, R16.reuse ;  /* 0x00000000101272ca */ /* 0x040fe400000e0000 */
[C---:B------:R-:W-:Y:S01]  /*0930*/  R2UR UR19, R17.reuse ;  /* 0x00000000111372ca */ /* 0x040fe200000e0000 */
[----:B------:R-:W-:Y:S01]  /*0940*/  ST.E desc[UR10][R4.64+0xc], R11 ;  /* 0x00000c0b04007985 */ /* 0x000fe2000c10190a */
[----:B------:R-:W-:Y:S02]  /*0950*/  R2UR UR4, R16 ;  /* 0x00000000100472ca */ /* 0x000fe400000e0000 */
[----:B------:R-:W-:Y:S01]  /*0960*/  R2UR UR5, R17 ;  /* 0x00000000110572ca */ /* 0x000fe200000e0000 */
[----:B------:R-:W-:Y:S04]  /*0970*/  ST.E desc[UR12][R4.64+0x10], R13 ;  /* 0x0000100d04007985 */ /* 0x000fe8000c10190c */
[----:B------:R-:W-:Y:S04]  /*0980*/  ST.E desc[UR14][R4.64+0x14], R15 ;  /* 0x0000140f04007985 */ /* 0x000fe8000c10190e */
[----:B------:R-:W-:Y:S04]  /*0990*/  ST.E desc[UR16][R4.64+0x18], R21 ;  /* 0x0000181504007985 */ /* 0x000fe8000c101910 */
[----:B------:R-:W-:Y:S04]  /*09a0*/  ST.E desc[UR18][R4.64+0x1c], R29 ;  /* 0x00001c1d04007985 */ /* 0x000fe8000c101912 */
[----:B------:R0:W-:Y:S02]  /*09b0*/  ST.E desc[UR4][R4.64], R3 ;  /* 0x0000000304007985 */ /* 0x0001e4000c101904 */
[----:B0-----:R-:W-:-:S07]  /*09c0*/  VIADD R3, R3, 0x8 ;  /* 0x0000000803037836 */ /* 0x001fce0000000000 */
.L_x_8:
        /* <DEDUP_REMOVED lines=12> */
[----:B------:R-:W-:Y:S01]  /*0a90*/  R2UR UR10, R16 ;  /* 0x00000000100a72ca */ /* 0x000fe200000e0000 */
[----:B------:R-:W-:Y:S01]  /*0aa0*/  VIADD R11, R3, 0x3 ;  /* 0x00000003030b7836 */ /* 0x000fe20000000000 */
[----:B------:R-:W-:-:S02]  /*0ab0*/  R2UR UR11, R17 ;  /* 0x00000000110b72ca */ /* 0x000fc400000e0000 */
[----:B------:R-:W-:Y:S02]  /*0ac0*/  R2UR UR4, R16 ;  /* 0x00000000100472ca */ /* 0x000fe400000e0000 */
[----:B------:R-:W-:Y:S01]  /*0ad0*/  R2UR UR5, R17 ;  /* 0x00000000110572ca */ /* 0x000fe200000e0000 */
[----:B------:R-:W-:Y:S04]  /*0ae0*/  ST.E desc[UR6][R4.64+0x4], R7 ;  /* 0x0000040704007985 */ /* 0x000fe8000c101906 */
[----:B------:R-:W-:Y:S04]  /*0af0*/  ST.E desc[UR8][R4.64+0x8], R9 ;  /* 0x0000080904007985 */ /* 0x000fe8000c101908 */
[----:B------:R-:W-:Y:S04]  /*0b00*/  ST.E desc[UR10][R4.64+0xc], R11 ;  /* 0x00000c0b04007985 */ /* 0x000fe8000c10190a */
[----:B------:R0:W-:Y:S02]  /*0b10*/  ST.E desc[UR4][R4.64], R3 ;  /* 0x0000000304007985 */ /* 0x0001e4000c101904 */
[----:B0-----:R-:W-:-:S07]  /*0b20*/  VIADD R3, R3, 0x4 ;  /* 0x0000000403037836 */ /* 0x001fce0000000000 */
.L_x_9:
[----:B------:R-:W-:Y:S05]  /*0b30*/  @!P1 BRA `(.L_x_7) ;  /* 0x0000000000249947 */ /* 0x000fea0003800000 */
[----:B------:R-:W-:-:S07]  /*0b40*/  IMAD.MOV.U32 R7, RZ, RZ, RZ ;  /* 0x000000ffff077224 */ /* 0x000fce00078e00ff */
.L_x_10:
[----:B------:R-:W-:Y:S01]  /*0b50*/  IADD3 R7, PT, PT, R7, 0x1, RZ ;  /* 0x0000000107077810 */ /* 0x000fe20007ffe0ff */
[----:B-1----:R-:W-:Y:S01]  /*0b60*/  IMAD.WIDE.U32 R4, R3, 0x4, R18 ;  /* 0x0000000403047825 */ /* 0x002fe200078e0012 */
[----:B------:R-:W-:Y:S02]  /*0b70*/  R2UR UR4, R16 ;  /* 0x00000000100472ca */ /* 0x000fe400000e0000 */
[----:B------:R-:W-:Y:S02]  /*0b80*/  R2UR UR5, R17 ;  /* 0x00000000110572ca */ /* 0x000fe400000e0000 */
[----:B------:R-:W-:-:S11]  /*0b90*/  ISETP.NE.AND P0, PT, R7, R0, PT ;  /* 0x000000000700720c */ /* 0x000fd60003f05270 */
[----:B------:R0:W-:Y:S02]  /*0ba0*/  ST.E desc[UR4][R4.64], R3 ;  /* 0x0000000304007985 */ /* 0x0001e4000c101904 */
[----:B0-----:R-:W-:Y:S01]  /*0bb0*/  VIADD R3, R3, 0x1 ;  /* 0x0000000103037836 */ /* 0x001fe20000000000 */
[----:B------:R-:W-:Y:S06]  /*0bc0*/  @P0 BRA `(.L_x_10) ;  /* 0xfffffffc00e00947 */ /* 0x000fec000383ffff */
.L_x_7:
[----:B------:R-:W-:Y:S05]  /*0bd0*/  BSYNC.RECONVERGENT B0 ;  /* 0x0000000000007941 */ /* 0x000fea0003800200 */
.L_x_4:
[----:B------:R-:W0:Y:S02]  /*0be0*/  LDCU UR4, c[0x0][0x39c] ;  /* 0x00007380ff0477ac */ /* 0x000e240008000800 */
        /* <DEDUP_REMOVED lines=10> */
.L_x_13:
[----:B-12---:R-:W-:Y:S01]  /*0c90*/  IMAD R5, R26, R0, RZ ;  /* 0x000000001a057224 */ /* 0x006fe200078e02ff */
[----:B------:R-:W-:Y:S01]  /*0ca0*/  R2UR UR4, R16 ;  /* 0x00000000100472ca */ /* 0x000fe200000e0000 */
[----:B------:R-:W-:Y:S01]  /*0cb0*/  VIADD R15, R0, 0x1 ;  /* 0x00000001000f7836 */ /* 0x000fe20000000000 */
[----:B------:R-:W-:Y:S01]  /*0cc0*/  R2UR UR5, R17 ;  /* 0x00000000110572ca */ /* 0x000fe200000e0000 */
[----:B------:R-:W-:Y:S01]  /*0cd0*/  IMAD.WIDE R4, R5, 0x4, R18 ;  /* 0x0000000405047825 */ /* 0x000fe200078e0212 */
[----:B------:R-:W-:Y:S02]  /*0ce0*/  R2UR UR6, R16 ;  /* 0x00000000100672ca */ /* 0x000fe400000e0000 */
[----:B------:R-:W-:Y:S01]  /*0cf0*/  R2UR UR7, R17 ;  /* 0x00000000110772ca */ /* 0x000fe200000e0000 */
[----:B------:R-:W-:Y:S01]  /*0d00*/  VIADD R21, R0, 0x2 ;  /* 0x0000000200157836 */ /* 0x000fe20000000000 */
[----:B------:R-:W-:Y:S01]  /*0d10*/  IADD3 R6, P1, PT, R22, R4, RZ ;  /* 0x0000000416067210 */ /* 0x000fe20007f3e0ff */
[----:B------:R-:W-:Y:S01]  /*0d20*/  VIADD R29, R0, 0x3 ;  /* 0x00000003001d7836 */ /* 0x000fe20000000000 */
[----:B------:R-:W-:-:S02]  /*0d30*/  R2UR UR8, R16 ;  /* 0x00000000100872ca */ /* 0x000fc400000e0000 */
[----:B------:R-:W-:Y:S01]  /*0d40*/  R2UR UR9, R17 ;  /* 0x00000000110972ca */ /* 0x000fe200000e0000 */
[----:B------:R-:W-:Y:S01]  /*0d50*/  IMAD.X R7, R23, 0x1, R5, P1 ;  /* 0x0000000117077824 */ /* 0x000fe200008e0605 */
[----:B------:R-:W-:Y:S01]  /*0d60*/  IADD3 R10, P1, PT, R22, R6, RZ ;  /* 0x00000006160a7210 */ /* 0x000fe20007f3e0ff */
[----:B------:R0:W-:Y:S01]  /*0d70*/  ST.E desc[UR4][R4.64], R0 ;  /* 0x0000000004007985 */ /* 0x0001e2000c101904 */
[----:B------:R-:W-:Y:S02]  /*0d80*/  R2UR UR10, R16 ;  /* 0x00000000100a72ca */ /* 0x000fe400000e0000 */
[----:B------:R-:W-:Y:S01]  /*0d90*/  R2UR UR11, R17 ;  /* 0x00000000110b72ca */ /* 0x000fe200000e0000 */
[C---:B------:R-:W-:Y:S01]  /*0da0*/  IMAD.X R11, R23.reuse, 0x1, R7, P1 ;  /* 0x00000001170b7824 */ /* 0x040fe200008e0607 */
[C---:B------:R-:W-:Y:S01]  /*0db0*/  IADD3 R12, P1, PT, R22.reuse, R10, RZ ;  /* 0x0000000a160c7210 */ /* 0x040fe20007f3e0ff */
[----:B------:R1:W-:Y:S04]  /*0dc0*/  ST.E desc[UR6][R6.64], R15 ;  /* 0x0000000f06007985 */ /* 0x0003e8000c101906 */
[----:B------:R-:W-:Y:S01]  /*0dd0*/  IMAD.X R13, R23, 0x1, R11, P1 ;  /* 0x00000001170d7824 */ /* 0x000fe200008e060b */
[----:B------:R2:W-:Y:S01]  /*0de0*/  ST.E desc[UR4][R10.64], R21 ;  /* 0x000000150a007985 */ /* 0x0005e2000c101904 */
[----:B0-----:R-:W-:-:S03]  /*0df0*/  IADD3 R4, P1, PT, R22, R12, RZ ;  /* 0x0000000c16047210 */ /* 0x001fc60007f3e0ff */
[----:B------:R0:W-:Y:S02]  /*0e00*/  ST.E desc[UR8][R12.64], R29 ;  /* 0x0000001d0c007985 */ /* 0x0001e4000c101908 */
[----:B------:R-:W-:Y:S01]  /*0e10*/  IMAD.X R5, R23, 0x1, R13, P1 ;  /* 0x0000000117057824 */ /* 0x000fe200008e060d */
[----:B------:R-:W-:Y:S01]  /*0e20*/  IADD3 R8, P1, PT, R22, R4, RZ ;  /* 0x0000000416087210 */ /* 0x000fe20007f3e0ff */
[----:B-1----:R-:W-:-:S04]  /*0e30*/  VIADD R15, R0, 0x4 ;  /* 0x00000004000f7836 */ /* 0x002fc80000000000 */
[C---:B------:R-:W-:Y:S01]  /*0e40*/  IMAD.X R9, R23.reuse, 0x1, R5, P1 ;  /* 0x0000000117097824 */ /* 0x040fe200008e0605 */
[----:B------:R-:W-:Y:S01]  /*0e50*/  IADD3 R6, P1, PT, R22, R8, RZ ;  /* 0x0000000816067210 */ /* 0x000fe20007f3e0ff */
[C---:B--2---:R-:W-:Y:S01]  /*0e60*/  VIADD R21, R0.reuse, 0x6 ;  /* 0x0000000600157836 */ /* 0x044fe20000000000 */
[----:B------:R2:W-:Y:S01]  /*0e70*/  ST.E desc[UR6][R4.64], R15 ;  /* 0x0000000f04007985 */ /* 0x0005e2000c101906 */
[----:B0-----:R-:W-:Y:S02]  /*0e80*/  VIADD R13, R0, 0x5 ;  /* 0x00000005000d7836 */ /* 0x001fe40000000000 */
[----:B------:R-:W-:Y:S01]  /*0e90*/  IMAD.X R7, R23, 0x1, R9, P1 ;  /* 0x0000000117077824 */ /* 0x000fe200008e0609 */
[----:B------:R-:W-:Y:S01]  /*0ea0*/  IADD3 R10, P1, PT, R22, R6, RZ ;  /* 0x00000006160a7210 */ /* 0x000fe20007f3e0ff */
[C---:B------:R-:W-:Y:S01]  /*0eb0*/  VIADD R29, R0.reuse, 0x7 ;  /* 0x00000007001d7836 */ /* 0x040fe20000000000 */
[----:B------:R2:W-:Y:S01]  /*0ec0*/  ST.E desc[UR4][R8.64], R13 ;  /* 0x0000000d08007985 */ /* 0x0005e2000c101904 */
[----:B------:R-:W-:-:S02]  /*0ed0*/  VIADD R0, R0, 0x8 ;  /* 0x0000000800007836 */ /* 0x000fc40000000000 */
[----:B------:R-:W-:Y:S01]  /*0ee0*/  IMAD.X R11, R23, 0x1, R7, P1 ;  /* 0x00000001170b7824 */ /* 0x000fe200008e0607 */
[----:B------:R2:W-:Y:S02]  /*0ef0*/  ST.E desc[UR8][R6.64], R21 ;  /* 0x0000001506007985 */ /* 0x0005e4000c101908 */
[----:B------:R-:W-:Y:S02]  /*0f00*/  ISETP.NE.AND P1, PT, R0, R3, PT ;  /* 0x000000030000720c */ /* 0x000fe40003f25270 */
[----:B------:R2:W-:Y:S11]  /*0f10*/  ST.E desc[UR10][R10.64], R29 ;  /* 0x0000001d0a007985 */ /* 0x0005f6000c10190a */
[----:B------:R-:W-:Y:S05]  /*0f20*/  @P1 BRA `(.L_x_13) ;  /* 0xfffffffc00581947 */ /* 0x000fea000383ffff */
[----:B------:R-:W-:Y:S05]  /*0f30*/  BSYNC.RECONVERGENT B0 ;  /* 0x0000000000007941 */ /* 0x000fea0003800200 */
.L_x_12:
[----:B------:R-:W-:Y:S05]  /*0f40*/  @!P0 BRA `(.L_x_11) ;  /* 0x0000000000c88947 */ /* 0x000fea0003800000 */
[----:B------:R-:W-:Y:S02]  /*0f50*/  ISETP.GE.U32.AND P1, PT, R14, 0x4, PT ;  /* 0x000000040e00780c */ /* 0x000fe40003f26070 */
[----:B------:R-:W-:-:S11]  /*0f60*/  LOP3.LUT P0, R27, R27, 0x3, RZ, 0xc0, !PT ;  /* 0x000000031b1b7812 */ /* 0x000fd6000780c0ff */
[----:B------:R-:W-:Y:S05]  /*0f70*/  @!P1 BRA `(.L_x_14) ;  /* 0x0000000000609947 */ /* 0x000fea0003800000 */
[----:B-12---:R-:W-:Y:S01]  /*0f80*/  IMAD R5, R26, R3, RZ ;  /* 0x000000031a057224 */ /* 0x006fe200078e02ff */
[C---:B------:R-:W-:Y:S01]  /*0f90*/  R2UR UR4, R16.reuse ;  /* 0x00000000100472ca */ /* 0x040fe200000e0000 */
[----:B------:R-:W-:Y:S01]  /*0fa0*/  VIADD R13, R3, 0x1 ;  /* 0x00000001030d7836 */ /* 0x000fe20000000000 */
[----:B------:R-:W-:Y:S01]  /*0fb0*/  R2UR UR5, R17 ;  /* 0x00000000110572ca */ /* 0x000fe200000e0000 */
[----:B------:R-:W-:Y:S01]  /*0fc0*/  IMAD.WIDE R4, R5, 0x4, R18 ;  /* 0x0000000405047825 */ /* 0x000fe200078e0212 */
[----:B------:R-:W-:Y:S02]  /*0fd0*/  R2UR UR6, R16 ;  /* 0x00000000100672ca */ /* 0x000fe400000e0000 */
[----:B------:R-:W-:Y:S01]  /*0fe0*/  R2UR UR7, R17 ;  /* 0x00000000110772ca */ /* 0x000fe200000e0000 */
[C---:B------:R-:W-:Y:S01]  /*0ff0*/  VIADD R15, R3.reuse, 0x2 ;  /* 0x00000002030f7836 */ /* 0x040fe20000000000 */
        /* <DEDUP_REMOVED lines=10> */
[----:B------:R-:W-:Y:S01]  /*10a0*/  IADD3 R10, P1, PT, R22, R8, RZ ;  /* 0x00000008160a7210 */ /* 0x000fe20007f3e0ff */
[----:B------:R3:W-:Y:S04]  /*10b0*/  ST.E desc[UR6][R6.64], R13 ;  /* 0x0000000d06007985 */ /* 0x0007e8000c101906 */
[----:B------:R-:W-:Y:S01]  /*10c0*/  IMAD.X R11, R23, 0x1, R9, P1 ;  /* 0x00000001170b7824 */ /* 0x000fe200008e0609 */
[----:B------:R3:W-:Y:S01]  /*10d0*/  ST.E desc[UR8][R8.64], R15 ;  /* 0x0000000f08007985 */ /* 0x0007e2000c101908 */
[----:B0-----:R-:W-:-:S04]  /*10e0*/  VIADD R3, R3, 0x4 ;  /* 0x0000000403037836 */ /* 0x001fc80000000000 */
[----:B------:R3:W-:Y:S03]  /*10f0*/  ST.E desc[UR10][R10.64], R21 ;  /* 0x000000150a007985 */ /* 0x0007e6000c10190a */
.L_x_14:
[----:B------:R-:W-:Y:S05]  /*1100*/  @!P0 BRA `(.L_x_11) ;  /* 0x0000000000588947 */ /* 0x000fea0003800000 */
[----:B------:R-:W0:Y:S01]  /*1110*/  LDC R0, c[0x0][0x39c] ;  /* 0x0000e700ff007b82 */ /* 0x000e220000000800 */
[----:B------:R-:W-:Y:S02]  /*1120*/  ISETP.NE.AND P1, PT, R27, 0x1, PT ;  /* 0x000000011b00780c */ /* 0x000fe40003f25270 */
[----:B0-----:R-:W-:-:S04]  /*1130*/  LOP3.LUT R0, R0, 0x1, RZ, 0xc0, !PT ;  /* 0x0000000100007812 */ /* 0x001fc800078ec0ff */
[----:B------:R-:W-:-:S13]  /*1140*/  ISETP.NE.U32.AND P0, PT, R0, 0x1, PT ;  /* 0x000000010000780c */ /* 0x000fda0003f05070 */
[----:B------:R-:W-:Y:S02]  /*1150*/  @P0 R2UR UR8, R16 ;  /* 0x00000000100802ca */ /* 0x000fe400000e0000 */
[----:B------:R-:W-:Y:S01]  /*1160*/  @P0 R2UR UR9, R17 ;  /* 0x00000000110902ca */ /* 0x000fe200000e0000 */
[----:B------:R-:W-:-:S14]  /*1170*/  @!P1 BRA `(.L_x_15) ;  /* 0x0000000000309947 */ /* 0x000fdc0003800000 */
[----:B-12---:R-:W-:Y:S01]  /*1180*/  IMAD R5, R26, R3, RZ ;  /* 0x000000031a057224 */ /* 0x006fe200078e02ff */
[C---:B------:R-:W-:Y:S01]  /*1190*/  R2UR UR4, R16.reuse ;  /* 0x00000000100472ca */ /* 0x040fe200000e0000 */
[----:B---3--:R-:W-:Y:S01]  /*11a0*/  VIADD R9, R3, 0x1 ;  /* 0x0000000103097836 */ /* 0x008fe20000000000 */
[----:B------:R-:W-:Y:S01]  /*11b0*/  R2UR UR5, R17 ;  /* 0x00000000110572ca */ /* 0x000fe200000e0000 */
[----:B------:R-:W-:Y:S01]  /*11c0*/  IMAD.WIDE R4, R5, 0x4, R18 ;  /* 0x0000000405047825 */ /* 0x000fe200078e0212 */
[----:B------:R-:W-:Y:S02]  /*11d0*/  R2UR UR6, R16 ;  /* 0x00000000100672ca */ /* 0x000fe400000e0000 */
[----:B------:R-:W-:Y:S02]  /*11e0*/  R2UR UR7, R17 ;  /* 0x00000000110772ca */ /* 0x000fe400000e0000 */
[----:B------:R-:W-:-:S05]  /*11f0*/  IADD3 R6, P1, PT, R22, R4, RZ ;  /* 0x0000000416067210 */ /* 0x000fca0007f3e0ff */
[----:B------:R-:W-:Y:S02]  /*1200*/  IMAD.X R7, R23, 0x1, R5, P1 ;  /* 0x0000000117077824 */ /* 0x000fe400008e0605 */
[----:B------:R0:W-:Y:S04]  /*1210*/  ST.E desc[UR4][R4.64], R3 ;  /* 0x0000000304007985 */ /* 0x0001e8000c101904 */
[----:B------:R4:W-:Y:S01]  /*1220*/  ST.E desc[UR6][R6.64], R9 ;  /* 0x0000000906007985 */ /* 0x0009e2000c101906 */
[----:B0-----:R-:W-:-:S07]  /*1230*/  VIADD R3, R3, 0x2 ;  /* 0x0000000203037836 */ /* 0x001fce0000000000 */
.L_x_15:
[----:B-12---:R-:W-:-:S04]  /*1240*/  @P0 IMAD R5, R26, R3, RZ ;  /* 0x000000031a050224 */ /* 0x006fc800078e02ff */
[----:B------:R-:W-:-:S05]  /*1250*/  @P0 IMAD.WIDE R4, R5, 0x4, R18 ;  /* 0x0000000405040825 */ /* 0x000fca00078e0212 */
[----:B------:R0:W-:Y:S02]  /*1260*/  @P0 ST.E desc[UR8][R4.64], R3 ;  /* 0x0000000304000985 */ /* 0x0001e4000c101908 */
.L_x_11:
[----:B------:R-:W5:Y:S02]  /*1270*/  LDCU.64 UR4, c[0x0][0x398] ;  /* 0x00007300ff0477ac */ /* 0x000f640008000a00 */
[----:B-----5:R-:W-:-:S04]  /*1280*/  UISETP.LT.AND UP0, UPT, UR5, UR4, UPT ;  /* 0x000000040500728c */ /* 0x020fc8000bf01270 */
[----:B------:R-:W-:-:S04]  /*1290*/  USEL UR4, UR5, UR4, UP0 ;  /* 0x0000000405047287 */ /* 0x000fc80008000000 */
[----:B------:R-:W-:-:S09]  /*12a0*/  UISETP.GE.AND UP0, UPT, UR4, 0x1, UPT ;  /* 0x000000010400788c */ /* 0x000fd2000bf06270 */
[----:B------:R-:W-:Y:S05]  /*12b0*/  BRA.U !UP0, `(.L_x_16) ;  /* 0x0000000d08187547 */ /* 0x000fea000b800000 */
[----:B012---:R-:W0:Y:S01]  /*12c0*/  LDC.64 R4, c[0x0][0x390] ;  /* 0x0000e400ff047b82 */ /* 0x007e220000000a00 */
[----:B------:R-:W-:Y:S01]  /*12d0*/  ULOP3.LUT UR4, UR5, 0x7ffffffc, URZ, 0xc0, !UPT ;  /* 0x7ffffffc05047892 */ /* 0x000fe2000f8ec0ff */
[----:B------:R-:W-:Y:S01]  /*12e0*/  BSSY.RECONVERGENT B0, `(.L_x_16) ;  /* 0x00000c3000007945 */ /* 0x000fe20003800200 */
[----:B------:R-:W-:Y:S01]  /*12f0*/  IMAD.MOV.U32 R3, RZ, RZ, 0x1 ;  /* 0x00000001ff037424 */ /* 0x000fe200078e00ff */
[----:B0-----:R-:W-:-:S03]  /*1300*/  IADD3 R0, P0, PT, R4, 0x1, RZ ;  /* 0x0000000104007810 */ /* 0x001fc60007f1e0ff */
[----:B------:R-:W-:Y:S02]  /*1310*/  IMAD R4, RZ, RZ, -UR4 ;  /* 0x80000004ff047e24 */ /* 0x000fe4000f8e02ff */
[----:B------:R-:W-:-:S08]  /*1320*/  IMAD.X R5, RZ, RZ, R5, P0 ;  /* 0x000000ffff057224 */ /* 0x000fd000000e0605 */
.L_x_22:
[----:B0-----:R-:W0:Y:S01]  /*1330*/  LDCU UR6, c[0x0][0x39c] ;  /* 0x00007380ff0677ac */ /* 0x001e220008000800 */
[----:B------:R-:W-:Y:S01]  /*1340*/  IMAD.MOV.U32 R20, RZ, RZ, 0x1 ;  /* 0x00000001ff147424 */ /* 0x000fe200078e00ff */
[----:B------:R-:W3:Y:S01]  /*1350*/  LDCU.64 UR4, c[0x0][0x388] ;  /* 0x00007100ff0477ac */ /* 0x000ee20008000a00 */
[----:B0-----:R-:W-:Y:S01]  /*1360*/  UISETP.GE.U32.AND UP0, UPT, UR6, 0x4, UPT ;  /* 0x000000040600788c */ /* 0x001fe2000bf06070 */
[----:B---3--:R-:W-:-:S04]  /*1370*/  IADD3 R10, P0, PT, R3, UR4, RZ ;  /* 0x00000004030a7c10 */ /* 0x008fc8000ff1e0ff */
[----:B-1----:R-:W-:-:S04]  /*1380*/  LEA.HI.X.SX32 R11, R3, UR5, 0x1, P0 ;  /* 0x00000005030b7c11 */ /* 0x002fc800080f0eff */
[----:B------:R-:W-:Y:S05]  /*1390*/  BRA.U !UP0, `(.L_x_17) ;  /* 0x0000000508787547 */ /* 0x000fea000b800000 */
[----:B----4-:R-:W0:Y:S01]  /*13a0*/  LDC R6, c[0x0][0x398] ;  /* 0x0000e600ff067b82 */ /* 0x010e220000000800 */
[----:B------:R-:W-:Y:S01]  /*13b0*/  BSSY.RECONVERGENT B1, `(.L_x_18) ;  /* 0x000005b000017945 */ /* 0x000fe20003800200 */
[C---:B------:R-:W-:Y:S01]  /*13c0*/  IADD3 R7, PT, PT, R3.reuse, 0x2, RZ ;  /* 0x0000000203077810 */ /* 0x040fe20007ffe0ff */
[----:B------:R-:W-:Y:S02]  /*13d0*/  IMAD.MOV.U32 R9, RZ, RZ, RZ ;  /* 0x000000ffff097224 */ /* 0x000fe400078e00ff */
[----:B------:R-:W-:Y:S02]  /*13e0*/  IMAD.MOV.U32 R12, RZ, RZ, R0 ;  /* 0x000000ffff0c7224 */ /* 0x000fe400078e0000 */
[----:B------:R-:W-:Y:S02]  /*13f0*/  IMAD.MOV.U32 R13, RZ, RZ, R5 ;  /* 0x000000ffff0d7224 */ /* 0x000fe400078e0005 */
[----:B------:R-:W-:Y:S02]  /*1400*/  IMAD.MOV.U32 R28, RZ, RZ, R4 ;  /* 0x000000ffff1c7224 */ /* 0x000fe400078e0004 */
[----:B0-----:R-:W-:-:S02]  /*1410*/  IMAD.IADD R27, R3, 0x1, R6 ;  /* 0x00000001031b7824 */ /* 0x001fc400078e0206 */
[C-C-:B------:R-:W-:Y:S02]  /*1420*/  IMAD R8, R6.reuse, 0x2, R3.reuse ;  /* 0x0000000206087824 */ /* 0x140fe400078e0203 */
[C-C-:B------:R-:W-:Y:S02]  /*1430*/  IMAD R29, R6.reuse, 0x3, R3.reuse ;  /* 0x00000003061d7824 */ /* 0x140fe400078e0203 */
[----:B------:R-:W-:-:S07]  /*1440*/  IMAD R30, R6, 0x4, R3 ;  /* 0x00000004061e7824 */ /* 0x000fce00078e0203 */
.L_x_19:
[----:B------:R-:W-:Y:S01]  /*1450*/  R2UR UR4, R16 ;  /* 0x00000000100472ca */ /* 0x000fe200000e0000 */
[----:B0-----:R-:W-:Y:S01]  /*1460*/  VIADD R23, R7, 0xfffffffe ;  /* 0xfffffffe07177836 */ /* 0x001fe20000000000 */
[C---:B------:R-:W-:Y:S01]  /*1470*/  R2UR UR5, R17.reuse ;  /* 0x00000000110572ca */ /* 0x040fe200000e0000 */
[----:B------:R-:W-:Y:S01]  /*1480*/  IMAD.WIDE R14, R26, 0x4, RZ ;  /* 0x000000041a0e7825 */ /* 0x000fe200078e02ff */
[C---:B------:R-:W-:Y:S02]  /*1490*/  R2UR UR6, R16.reuse ;  /* 0x00000000100672ca */ /* 0x040fe400000e0000 */
[----:B------:R-:W-:Y:S01]  /*14a0*/  R2UR UR7, R17 ;  /* 0x00000000110772ca */ /* 0x000fe200000e0000 */
[----:B------:R-:W-:Y:S01]  /*14b0*/  IMAD.WIDE R22, R23, 0x4, R18 ;  /* 0x0000000417167825 */ /* 0x000fe200078e0212 */
[----:B------:R-:W-:Y:S02]  /*14c0*/  R2UR UR10, R16 ;  /* 0x00000000100a72ca */ /* 0x000fe400000e0000 */
[----:B------:R-:W-:-:S02]  /*14d0*/  R2UR UR11, R17 ;  /* 0x00000000110b72ca */ /* 0x000fc400000e0000 */
[----:B------:R-:W-:Y:S02]  /*14e0*/  R2UR UR8, R16 ;  /* 0x00000000100872ca */ /* 0x000fe400000e0000 */
[----:B------:R-:W-:Y:S01]  /*14f0*/  R2UR UR9, R17 ;  /* 0x00000000110972ca */ /* 0x000fe200000e0000 */
[----:B------:R-:W2:Y:S04]  /*1500*/  LDG.E.U8 R31, desc[UR4][R10.64+-0x1] ;  /* 0xffffff040a1f7981 */ /* 0x000ea8000c1e1100 */
[----:B------:R-:W2:Y:S01]  /*1510*/  LDG.E.U8 R32, desc[UR6][R12.64+-0x1] ;  /* 0xffffff060c207981 */ /* 0x000ea2000c1e1100 */
[----:B------:R-:W-:-:S03]  /*1520*/  IADD3 R20, P0, PT, R14, R22, RZ ;  /* 0x000000160e147210 */ /* 0x000fc60007f1e0ff */
[----:B------:R-:W3:Y:S02]  /*1530*/  LD.E R36, desc[UR10][R22.64+-0x4] ;  /* 0xfffffc0a16247980 */ /* 0x000ee4000c101900 */
[----:B------:R-:W-:Y:S02]  /*1540*/  IMAD.X R21, R15, 0x1, R23, P0 ;  /* 0x000000010f157824 */ /* 0x000fe400000e0617 */
[----:B------:R-:W4:Y:S04]  /*1550*/  LD.E R34, desc[UR8][R22.64] ;  /* 0x0000000816227980 */ /* 0x000f28000c101900 */
[----:B------:R-:W4:Y:S01]  /*1560*/  LD.E R33, desc[UR4][R20.64+-0x4] ;  /* 0xfffffc0414217980 */ /* 0x000f22000c101900 */
[----:B--2---:R-:W-:Y:S01]  /*1570*/  ISETP.NE.AND P0, PT, R31, R32, PT ;  /* 0x000000201f00720c */ /* 0x004fe20003f05270 */
[----:B---3--:R-:W-:Y:S01]  /*1580*/  VIADD R35, R36, 0x1 ;  /* 0x0000000124237836 */ /* 0x008fe20000000000 */
[----:B----4-:R-:W-:-:S11]  /*1590*/  VIMNMX R34, PT, PT, R34, R33, PT ;  /* 0x0000002122227248 */ /* 0x010fd60003fe0100 */
[----:B------:R-:W-:-:S05]  /*15a0*/  @!P0 IMAD.MOV R35, RZ, RZ, R36 ;  /* 0x000000ffff238224 */ /* 0x000fca00078e0224 */
[----:B------:R-:W-:Y:S01]  /*15b0*/  ISETP.GT.AND P0, PT, R35, R34, PT ;  /* 0x000000222300720c */ /* 0x000fe20003f04270 */
[----:B------:R-:W-:-:S04]  /*15c0*/  VIADD R31, R27, 0x1 ;  /* 0x000000011b1f7836 */ /* 0x000fc80000000000 */
[----:B------:R-:W-:-:S08]  /*15d0*/  IMAD.WIDE.U32 R22, R31, 0x4, R18 ;  /* 0x000000041f167825 */ /* 0x000fd000078e0012 */
[----:B------:R-:W-:-:S05]  /*15e0*/  @P0 VIADD R35, R34, 0x1 ;  /* 0x0000000122230836 */ /* 0x000fca0000000000 */
[----:B------:R0:W-:Y:S04]  /*15f0*/  ST.E desc[UR4][R22.64], R35 ;  /* 0x0000002316007985 */ /* 0x0001e8000c101904 */
[----:B------:R-:W2:Y:S04]  /*1600*/  LDG.E.U8 R31, desc[UR6][R10.64+-0x1] ;  /* 0xffffff060a1f7981 */ /* 0x000ea8000c1e1100 */
[----:B------:R-:W2:Y:S01]  /*1610*/  LDG.E.U8 R34, desc[UR8][R12.64] ;  /* 0x000000080c227981 */ /* 0x000ea2000c1e1100 */
[----:B------:R-:W-:-:S05]  /*1620*/  IADD3 R20, P0, PT, R14, R20, RZ ;  /* 0x000000140e147210 */ /* 0x000fca0007f1e0ff */
[----:B------:R-:W-:-:S05]  /*1630*/  IMAD.X R21, R15, 0x1, R21, P0 ;  /* 0x000000010f157824 */ /* 0x000fca00000e0615 */
[----:B------:R-:W3:Y:S01]  /*1640*/  LD.E R32, desc[UR4][R20.64+-0x4] ;  /* 0xfffffc0414207980 */ /* 0x000ee2000c101900 */
[----:B0-----:R-:W-:-:S04]  /*1650*/  VIADD R23, R8, 0x2 ;  /* 0x0000000208177836 */ /* 0x001fc80000000000 */
[----:B------:R-:W-:Y:S01]  /*1660*/  IMAD.WIDE.U32 R22, R23, 0x4, R18 ;  /* 0x0000000417167825 */ /* 0x000fe200078e0012 */
[----:B--2---:R-:W-:-:S03]  /*1670*/  ISETP.NE.AND P0, PT, R31, R34, PT ;  /* 0x000000221f00720c */ /* 0x004fc60003f05270 */
[----:B------:R-:W-:Y:S01]  /*1680*/  VIADD R31, R33, 0x1 ;  /* 0x00000001211f7836 */ /* 0x000fe20000000000 */
[----:B---3--:R-:W-:-:S09]  /*1690*/  VIMNMX R34, PT, PT, R35, R32, PT ;  /* 0x0000002023227248 */ /* 0x008fd20003fe0100 */
[----:B------:R-:W-:-:S05]  /*16a0*/  @!P0 IMAD.MOV R31, RZ, RZ, R33 ;  /* 0x000000ffff1f8224 */ /* 0x000fca00078e0221 */
[----:B------:R-:W-:-:S13]  /*16b0*/  ISETP.GT.AND P0, PT, R31, R34, PT ;  /* 0x000000221f00720c */ /* 0x000fda0003f04270 */
        /* <DEDUP_REMOVED lines=10> */
[----:B------:R-:W-:-:S10]  /*1760*/  VIADD R33, R32, 0x1 ;  /* 0x0000000120217836 */ /* 0x000fd40000000000 */
[----:B------:R-:W-:Y:S01]  /*1770*/  @!P0 IMAD.MOV R33, RZ, RZ, R32 ;  /* 0x000000ffff218224 */ /* 0x000fe200078e0220 */
[----:B---3--:R-:W-:-:S04]  /*1780*/  VIMNMX R32, PT, PT, R31, R34, PT ;  /* 0x000000221f207248 */ /* 0x008fc80003fe0100 */
[----:B------:R-:W-:-:S13]  /*1790*/  ISETP.GT.AND P0, PT, R33, R32, PT ;  /* 0x000000202100720c */ /* 0x000fda0003f04270 */
[----:B------:R-:W-:-:S05]  /*17a0*/  @P0 VIADD R33, R32, 0x1 ;  /* 0x0000000120210836 */ /* 0x000fca0000000000 */
[----:B------:R0:W-:Y:S04]  /*17b0*/  ST.E desc[UR4][R22.64], R33 ;  /* 0x0000002116007985 */ /* 0x0001e8000c101904 */
[----:B------:R-:W2:Y:S04]  /*17c0*/  LDG.E.U8 R31, desc[UR6][R10.64+-0x1] ;  /* 0xffffff060a1f7981 */ /* 0x000ea8000c1e1100 */
[----:B------:R1:W2:Y:S01]  /*17d0*/  LDG.E.U8 R32, desc[UR8][R12.64+0x2] ;  /* 0x000002080c207981 */ /* 0x0002a2000c1e1100 */
[----:B------:R-:W-:-:S05]  /*17e0*/  IADD3 R14, P0, PT, R14, R20, RZ ;  /* 0x000000140e0e7210 */ /* 0x000fca0007f1e0ff */
[----:B------:R-:W-:-:S05]  /*17f0*/  IMAD.X R15, R15, 0x1, R21, P0 ;  /* 0x000000010f0f7824 */ /* 0x000fca00000e0615 */
[----:B------:R-:W3:Y:S01]  /*1800*/  LD.E R14, desc[UR4][R14.64+-0x4] ;  /* 0xfffffc040e0e7980 */ /* 0x000ee2000c101900 */
[----:B------:R-:W-:Y:S02]  /*1810*/  VIADD R28, R28, 0x4 ;  /* 0x000000041c1c7836 */ /* 0x000fe40000000000 */
[----:B------:R-:W-:Y:S01]  /*1820*/  VIADD R21, R30, 0x4 ;  /* 0x000000041e157836 */ /* 0x000fe20000000000 */
[----:B-1----:R-:W-:-:S03]  /*1830*/  IADD3 R12, P1, PT, R12, 0x4, RZ ;  /* 0x000000040c0c7810 */ /* 0x002fc60007f3e0ff */
[----:B------:R-:W-:-:S04]  /*1840*/  IMAD.WIDE.U32 R20, R21, 0x4, R18 ;  /* 0x0000000415147825 */ /* 0x000fc800078e0012 */
[----:B------:R-:W-:Y:S02]  /*1850*/  IMAD.X R13, RZ, RZ, R13, P1 ;  /* 0x000000ffff0d7224 */ /* 0x000fe400008e060d */
[----:B------:R-:W-:Y:S01]  /*1860*/  VIADD R9, R9, 0x4 ;  /* 0x0000000409097836 */ /* 0x000fe20000000000 */
[----:B--2---:R-:W-:Y:S01]  /*1870*/  ISETP.NE.AND P0, PT, R31, R32, PT ;  /* 0x000000201f00720c */ /* 0x004fe20003f05270 */
[----:B------:R-:W-:Y:S01]  /*1880*/  VIADD R32, R34, 0x1 ;  /* 0x0000000122207836 */ /* 0x000fe20000000000 */
[----:B---3--:R-:W-:-:S11]  /*1890*/  VIMNMX R31, PT, PT, R33, R14, PT ;  /* 0x0000000e211f7248 */ /* 0x008fd60003fe0100 */
[----:B------:R-:W-:-:S05]  /*18a0*/  @!P0 IMAD.MOV R32, RZ, RZ, R34 ;  /* 0x000000ffff208224 */ /* 0x000fca00078e0222 */
[----:B------:R-:W-:Y:S02]  /*18b0*/  ISETP.GT.AND P0, PT, R32, R31, PT ;  /* 0x0000001f2000720c */ /* 0x000fe40003f04270 */
[----:B------:R-:W-:-:S11]  /*18c0*/  LEA R14, R6, 0x4, 0x2 ;  /* 0x00000004060e7811 */ /* 0x000fd600078e10ff */
[----:B------:R-:W-:Y:S01]  /*18d0*/  @P0 VIADD R32, R31, 0x1 ;  /* 0x000000011f200836 */ /* 0x000fe20000000000 */
[----:B------:R-:W-:Y:S01]  /*18e0*/  ISETP.NE.AND P0, PT, R28, RZ, PT ;  /* 0x000000ff1c00720c */ /* 0x000fe20003f05270 */
[----:B------:R-:W-:-:S03]  /*18f0*/  IMAD.IADD R27, R14, 0x1, R27 ;  /* 0x000000010e1b7824 */ /* 0x000fc600078e021b */
[----:B------:R0:W-:Y:S01]  /*1900*/  ST.E desc[UR4][R20.64], R32 ;  /* 0x0000002014007985 */ /* 0x0001e2000c101904 */
[C---:B------:R-:W-:Y:S01]  /*1910*/  IMAD.IADD R8, R14.reuse, 0x1, R8 ;  /* 0x000000010e087824 */ /* 0x040fe200078e0208 */
[C---:B------:R-:W-:Y:S01]  /*1920*/  IADD3 R29, PT, PT, R14.reuse, R29, RZ ;  /* 0x0000001d0e1d7210 */ /* 0x040fe20007ffe0ff */
[C---:B------:R-:W-:Y:S02]  /*1930*/  IMAD.IADD R30, R14.reuse, 0x1, R30 ;  /* 0x000000010e1e7824 */ /* 0x040fe400078e021e */
[----:B------:R-:W-:-:S04]  /*1940*/  IMAD.IADD R7, R14, 0x1, R7 ;  /* 0x000000010e077824 */ /* 0x000fc800078e0207 */
[----:B------:R-:W-:Y:S05]  /*1950*/  @P0 BRA `(.L_x_19) ;  /* 0xfffffff800bc0947 */ /* 0x000fea000383ffff */
[----:B------:R-:W-:Y:S05]  /*1960*/  BSYNC.RECONVERGENT B1 ;  /* 0x0000000000017941 */ /* 0x000fea0003800200 */
.L_x_18:
[----:B0-----:R-:W-:-:S07]  /*1970*/  VIADD R20, R9, 0x1 ;  /* 0x0000000109147836 */ /* 0x001fce0000000000 */
.L_x_17:
[----:B------:R-:W0:Y:S02]  /*1980*/  LDCU UR4, c[0x0][0x39c] ;  /* 0x00007380ff0477ac */ /* 0x000e240008000800 */
[----:B0-----:R-:W-:-:S04]  /*1990*/  ULOP3.LUT UR4, UR4, 0x3, URZ, 0xc0, !UPT ;  /* 0x0000000304047892 */ /* 0x001fc8000f8ec0ff */
[----:B------:R-:W-:-:S09]  /*19a0*/  UISETP.NE.AND UP0, UPT, UR4, URZ, UPT ;  /* 0x000000ff0400728c */ /* 0x000fd2000bf05270 */
[----:B------:R-:W-:Y:S05]  /*19b0*/  BRA.U !UP0, `(.L_x_20) ;  /* 0x0000000508447547 */ /* 0x000fea000b800000 */
[----:B------:R-:W0:Y:S01]  /*19c0*/  LDCU UR5, c[0x0][0x39c] ;  /* 0x00007380ff0577ac */ /* 0x000e220008000800 */
[----:B----4-:R-:W-:Y:S01]  /*19d0*/  IMAD.WIDE R6, R26, 0x4, RZ ;  /* 0x000000041a067825 */ /* 0x010fe200078e02ff */
[----:B------:R-:W-:Y:S02]  /*19e0*/  UISETP.NE.AND UP0, UPT, UR4, 0x1, UPT ;  /* 0x000000010400788c */ /* 0x000fe4000bf05270 */
[----:B0-----:R-:W-:-:S07]  /*19f0*/  ULOP3.LUT UP1, URZ, UR5, 0x1, URZ, 0xc0, !UPT ;  /* 0x0000000105ff7892 */ /* 0x001fce000f82c0ff */
[----:B------:R-:W-:Y:S05]  /*1a00*/  BRA.U !UP0, `(.L_x_21) ;  /* 0x0000000108b47547 */ /* 0x000fea000b800000 */
[----:B------:R-:W0:Y:S01]  /*1a10*/  LDCU.64 UR4, c[0x0][0x390] ;  /* 0x00007200ff0477ac */ /* 0x000e220008000a00 */
[----:B------:R-:W-:Y:S01]  /*1a20*/  R2UR UR6, R16 ;  /* 0x00000000100672ca */ /* 0x000fe200000e0000 */
[----:B------:R-:W-:Y:S01]  /*1a30*/  VIADD R12, R20, 0xffffffff ;  /* 0xffffffff140c7836 */ /* 0x000fe20000000000 */
[C---:B------:R-:W-:Y:S02]  /*1a40*/  R2UR UR7, R17.reuse ;  /* 0x00000000110772ca */ /* 0x040fe400000e0000 */
[----:B------:R-:W-:Y:S01]  /*1a50*/  R2UR UR8, R16 ;  /* 0x00000000100872ca */ /* 0x000fe200000e0000 */
[----:B------:R-:W-:Y:S01]  /*1a60*/  IMAD R27, R26, R12, R3 ;  /* 0x0000000c1a1b7224 */ /* 0x000fe200078e0203 */
[----:B------:R-:W-:Y:S02]  /*1a70*/  R2UR UR9, R17 ;  /* 0x00000000110972ca */ /* 0x000fe400000e0000 */
[----:B------:R-:W-:Y:S01]  /*1a80*/  R2UR UR10, R16 ;  /* 0x00000000100a72ca */ /* 0x000fe200000e0000 */
[----:B------:R-:W-:Y:S01]  /*1a90*/  IMAD.WIDE R14, R27, 0x4, R18 ;  /* 0x000000041b0e7825 */ /* 0x000fe200078e0212 */
[----:B------:R-:W-:-:S05]  /*1aa0*/  R2UR UR11, R17 ;  /* 0x00000000110b72ca */ /* 0x000fca00000e0000 */
[----:B------:R-:W2:Y:S01]  /*1ab0*/  LDG.E.U8 R22, desc[UR6][R10.64+-0x1] ;  /* 0xffffff060a167981 */ /* 0x000ea2000c1e1100 */
[----:B0-----:R-:W-:Y:S02]  /*1ac0*/  IADD3 R8, P0, PT, R20, UR4, RZ ;  /* 0x0000000414087c10 */ /* 0x001fe4000ff1e0ff */
[----:B------:R-:W-:Y:S02]  /*1ad0*/  R2UR UR4, R16 ;  /* 0x00000000100472ca */ /* 0x000fe400000e0000 */
[----:B------:R-:W-:Y:S02]  /*1ae0*/  LEA.HI.X.SX32 R9, R20, UR5, 0x1, P0 ;  /* 0x0000000514097c11 */ /* 0x000fe400080f0eff */
[----:B------:R-:W-:Y:S01]  /*1af0*/  R2UR UR5, R17 ;  /* 0x00000000110572ca */ /* 0x000fe200000e0000 */
[----:B------:R-:W3:Y:S04]  /*1b00*/  LD.E R29, desc[UR10][R14.64+-0x4] ;  /* 0xfffffc0a0e1d7980 */ /* 0x000ee8000c101900 */
[----:B------:R-:W2:Y:S01]  /*1b10*/  LDG.E.U8 R23, desc[UR8][R8.64+-0x1] ;  /* 0xffffff0808177981 */ /* 0x000ea2000c1e1100 */
[----:B------:R-:W-:-:S05]  /*1b20*/  IADD3 R12, P0, PT, R6, R14, RZ ;  /* 0x0000000e060c7210 */ /* 0x000fca0007f1e0ff */
[----:B------:R-:W-:Y:S02]  /*1b30*/  IMAD.X R13, R7, 0x1, R15, P0 ;  /* 0x00000001070d7824 */ /* 0x000fe400000e060f */
[----:B------:R0:W4:Y:S04]  /*1b40*/  LD.E R28, desc[UR4][R14.64] ;  /* 0x000000040e1c7980 */ /* 0x000128000c101900 */
[----:B------:R-:W4:Y:S01]  /*1b50*/  LD.E R21, desc[UR6][R12.64+-0x4] ;  /* 0xfffffc060c157980 */ /* 0x000f22000c101900 */
[----:B------:R-:W-:-:S04]  /*1b60*/  IMAD.IADD R27, R26, 0x1, R27 ;  /* 0x000000011a1b7824 */ /* 0x000fc800078e021b */
[----:B0-----:R-:W-:Y:S01]  /*1b70*/  IMAD.WIDE.U32 R14, R27, 0x4, R18 ;  /* 0x000000041b0e7825 */ /* 0x001fe200078e0012 */
[----:B--2---:R-:W-:-:S03]  /*1b80*/  ISETP.NE.AND P0, PT, R22, R23, PT ;  /* 0x000000171600720c */ /* 0x004fc60003f05270 */
[----:B---3--:R-:W-:Y:S01]  /*1b90*/  VIADD R23, R29, 0x1 ;  /* 0x000000011d177836 */ /* 0x008fe20000000000 */
[----:B----4-:R-:W-:-:S09]  /*1ba0*/  VIMNMX R28, PT, PT, R28, R21, PT ;  /* 0x000000151c1c7248 */ /* 0x010fd20003fe0100 */
        /* <DEDUP_REMOVED lines=9> */
[----:B------:R-:W-:Y:S02]  /*1c40*/  VIADD R29, R21, 0x1 ;  /* 0x00000001151d7836 */ /* 0x000fe40000000000 */
[----:B------:R-:W-:Y:S01]  /*1c50*/  VIADD R20, R20, 0x2 ;  /* 0x0000000214147836 */ /* 0x000fe20000000000 */
[----:B--2---:R-:W-:Y:S02]  /*1c60*/  ISETP.NE.AND P0, PT, R22, R9, PT ;  /* 0x000000091600720c */ /* 0x004fe40003f05270 */
[----:B---3--:R-:W-:-:S11]  /*1c70*/  VIMNMX R22, PT, PT, R23, R12, PT ;  /* 0x0000000c17167248 */ /* 0x008fd60003fe0100 */
[----:B------:R-:W-:-:S05]  /*1c80*/  @!P0 IMAD.MOV R29, RZ, RZ, R21 ;  /* 0x000000ffff1d8224 */ /* 0x000fca00078e0215 */
[----:B------:R-:W-:Y:S01]  /*1c90*/  ISETP.GT.AND P0, PT, R29, R22, PT ;  /* 0x000000161d00720c */ /* 0x000fe20003f04270 */
[----:B------:R-:W-:-:S04]  /*1ca0*/  IMAD.IADD R9, R26, 0x1, R27 ;  /* 0x000000011a097824 */ /* 0x000fc800078e021b */
[----:B------:R-:W-:-:S08]  /*1cb0*/  IMAD.WIDE.U32 R8, R9, 0x4, R18 ;  /* 0x0000000409087825 */ /* 0x000fd000078e0012 */
[----:B------:R-:W-:-:S05]  /*1cc0*/  @P0 VIADD R29, R22, 0x1 ;  /* 0x00000001161d0836 */ /* 0x000fca0000000000 */
[----:B------:R0:W-:Y:S02]  /*1cd0*/  ST.E desc[UR4][R8.64], R29 ;  /* 0x0000001d08007985 */ /* 0x0001e4000c101904 */
.L_x_21:
[----:B------:R-:W-:Y:S05]  /*1ce0*/  BRA.U !UP1, `(.L_x_20) ;  /* 0x0000000109787547 */ /* 0x000fea000b800000 */
[----:B------:R-:W1:Y:S01]  /*1cf0*/  LDCU.64 UR4, c[0x0][0x390] ;  /* 0x00007200ff0477ac */ /* 0x000e620008000a00 */
[----:B------:R-:W-:Y:S01]  /*1d00*/  R2UR UR6, R16 ;  /* 0x00000000100672ca */ /* 0x000fe200000e0000 */
[----:B0-----:R-:W-:Y:S01]  /*1d10*/  VIADD R8, R20, 0xffffffff ;  /* 0xffffffff14087836 */ /* 0x001fe20000000000 */
        /* <DEDUP_REMOVED lines=8> */
[----:B-1----:R-:W-:-:S04]  /*1da0*/  IADD3 R12, P0, PT, R20, UR4, RZ ;  /* 0x00000004140c7c10 */ /* 0x002fc8000ff1e0ff */
[----:B------:R-:W-:Y:S02]  /*1db0*/  LEA.HI.X.SX32 R13, R20, UR5, 0x1, P0 ;  /* 0x00000005140d7c11 */ /* 0x000fe400080f0eff */
[----:B------:R-:W-:Y:S02]  /*1dc0*/  R2UR UR4, R16 ;  /* 0x00000000100472ca */ /* 0x000fe400000e0000 */
[----:B------:R-:W-:Y:S02]  /*1dd0*/  R2UR UR5, R17 ;  /* 0x00000000110572ca */ /* 0x000fe400000e0000 */
[----:B------:R-:W2:Y:S01]  /*1de0*/  LDG.E.U8 R13, desc[UR8][R12.64+-0x1] ;  /* 0xffffff080c0d7981 */ /* 0x000ea2000c1e1100 */
[----:B------:R-:W-:-:S05]  /*1df0*/  IADD3 R14, P0, PT, R6, R8, RZ ;  /* 0x00000008060e7210 */ /* 0x000fca0007f1e0ff */
[----:B------:R-:W-:Y:S02]  /*1e00*/  IMAD.X R15, R7, 0x1, R9, P0 ;  /* 0x00000001070f7824 */ /* 0x000fe400000e0609 */
[----:B------:R-:W3:Y:S04]  /*1e10*/  LD.E R7, desc[UR10][R8.64+-0x4] ;  /* 0xfffffc0a08077980 */ /* 0x000ee8000c101900 */
[----:B------:R-:W4:Y:S04]  /*1e20*/  LD.E R6, desc[UR4][R8.64] ;  /* 0x0000000408067980 */ /* 0x000f28000c101900 */
[----:B------:R-:W4:Y:S01]  /*1e30*/  LD.E R15, desc[UR6][R14.64+-0x4] ;  /* 0xfffffc060e0f7980 */ /* 0x000f22000c101900 */
[----:B--2---:R-:W-:Y:S01]  /*1e40*/  ISETP.NE.AND P0, PT, R10, R13, PT ;  /* 0x0000000d0a00720c */ /* 0x004fe20003f05270 */
[----:B---3--:R-:W-:-:S12]  /*1e50*/  VIADD R11, R7, 0x1 ;  /* 0x00000001070b7836 */ /* 0x008fd80000000000 */
[----:B------:R-:W-:Y:S01]  /*1e60*/  @!P0 IMAD.MOV R11, RZ, RZ, R7 ;  /* 0x000000ffff0b8224 */ /* 0x000fe200078e0207 */
[----:B----4-:R-:W-:-:S04]  /*1e70*/  VIMNMX R10, PT, PT, R6, R15, PT ;  /* 0x0000000f060a7248 */ /* 0x010fc80003fe0100 */
[----:B------:R-:W-:Y:S01]  /*1e80*/  ISETP.GT.AND P0, PT, R11, R10, PT ;  /* 0x0000000a0b00720c */ /* 0x000fe20003f04270 */
[----:B------:R-:W-:-:S04]  /*1e90*/  IMAD.IADD R7, R26, 0x1, R21 ;  /* 0x000000011a077824 */ /* 0x000fc800078e0215 */
[----:B------:R-:W-:-:S08]  /*1ea0*/  IMAD.WIDE.U32 R6, R7, 0x4, R18 ;  /* 0x0000000407067825 */ /* 0x000fd000078e0012 */
[----:B------:R-:W-:-:S05]  /*1eb0*/  @P0 VIADD R11, R10, 0x1 ;  /* 0x000000010a0b0836 */ /* 0x000fca0000000000 */
[----:B------:R1:W-:Y:S02]  /*1ec0*/  ST.E desc[UR4][R6.64], R11 ;  /* 0x0000000b06007985 */ /* 0x0003e4000c101904 */
.L_x_20:
[----:B------:R-:W2:Y:S02]  /*1ed0*/  LDCU UR4, c[0x0][0x398] ;  /* 0x00007300ff0477ac */ /* 0x000ea40008000800 */
[C---:B--2---:R-:W-:Y:S01]  /*1ee0*/  ISETP.NE.AND P0, PT, R3.reuse, UR4, PT ;  /* 0x0000000403007c0c */ /* 0x044fe2000bf05270 */
[----:B------:R-:W-:-:S12]  /*1ef0*/  VIADD R3, R3, 0x1 ;  /* 0x0000000103037836 */ /* 0x000fd80000000000 */
[----:B------:R-:W-:Y:S05]  /*1f00*/  @P0 BRA `(.L_x_22) ;  /* 0xfffffff400080947 */ /* 0x000fea000383ffff */
[----:B------:R-:W-:Y:S05]  /*1f10*/  BSYNC.RECONVERGENT B0 ;  /* 0x0000000000007941 */ /* 0x000fea0003800200 */
.L_x_16:
[----:B------:R-:W5:Y:S01]  /*1f20*/  LDCU UR4, c[0x0][0x39c] ;  /* 0x00007380ff0477ac */ /* 0x000f620008000800 */
[----:B------:R-:W-:Y:S02]  /*1f30*/  R2UR UR6, R16 ;  /* 0x00000000100672ca */ /* 0x000fe400000e0000 */
[----:B------:R-:W-:Y:S01]  /*1f40*/  R2UR UR7, R17 ;  /* 0x00000000110772ca */ /* 0x000fe200000e0000 */
[----:B-----5:R-:W-:-:S06]  /*1f50*/  UIADD3 UR4, UPT, UPT, UR4, 0x1, URZ ;  /* 0x0000000104047890 */ /* 0x020fcc000fffe0ff */
[----:B0-----:R-:W-:-:S04]  /*1f60*/  IMAD R23, R26, UR4, RZ ;  /* 0x000000041a177c24 */ /* 0x001fc8000f8e02ff */
[----:B------:R-:W-:Y:S01]  /*1f70*/  IMAD.WIDE R22, R23, 0x4, R18 ;  /* 0x0000000417167825 */ /* 0x000fe200078e0212 */
[----:B------:R-:W-:Y:S01]  /*1f80*/  MOV R0, 0x0 ;  /* 0x0000000000007802 */ /* 0x000fe20000000f00 */
[----:B------:R-:W0:Y:S04]  /*1f90*/  LDCU.64 UR4, c[0x4][0x18] ;  /* 0x01000300ff0477ac */ /* 0x000e280008000a00 */
[----:B------:R-:W5:Y:S01]  /*1fa0*/  LD.E R22, desc[UR6][R22.64+-0x4] ;  /* 0xfffffc0616167980 */ /* 0x000f62000c101900 */
[----:B-1234-:R1:W2:Y:S01]  /*1fb0*/  LDC.64 R8, c[0x4][R0] ;  /* 0x0100000000087b82 */ /* 0x01e2a20000000a00 */
[----:B------:R-:W-:Y:S02]  /*1fc0*/  IMAD.MOV.U32 R6, RZ, RZ, R25 ;  /* 0x000000ffff067224 */ /* 0x000fe400078e0019 */
[----:B------:R-:W-:-:S02]  /*1fd0*/  IMAD.MOV.U32 R7, RZ, RZ, R24 ;  /* 0x000000ffff077224 */ /* 0x000fc400078e0018 */
[----:B0-----:R-:W-:Y:S02]  /*1fe0*/  IMAD.U32 R4, RZ, RZ, UR4 ;  /* 0x00000004ff047e24 */ /* 0x001fe4000f8e00ff */
[----:B------:R-:W-:Y:S01]  /*1ff0*/  IMAD.U32 R5, RZ, RZ, UR5 ;  /* 0x00000005ff057e24 */ /* 0x000fe2000f8e00ff */
[----:B--2--5:R1:W-:Y:S06]  /*2000*/  STL [R1], R22 ;  /* 0x0000001601007387 */ /* 0x0243ec0000100800 */
[----:B------:R-:W-:-:S07]  /*2010*/  LEPC R20, `(.L_x_23) ;  /* 0x000000001014794e */ /* 0x000fce0000000000 */
[----:B-1----:R-:W-:Y:S05]  /*2020*/  CALL.ABS.NOINC R8 ;  /* 0x0000000008007343 */ /* 0x002fea0003c00000 */
.L_x_23:
[----:B------:R-:W-:Y:S01]  /*2030*/  MOV R0, 0x10 ;  /* 0x0000001000007802 */ /* 0x000fe20000000f00 */
[----:B------:R-:W-:Y:S02]  /*2040*/  IMAD.MOV.U32 R4, RZ, RZ, R18 ;  /* 0x000000ffff047224 */ /* 0x000fe400078e0012 */
[----:B------:R-:W-:Y:S01]  /*2050*/  IMAD.MOV.U32 R5, RZ, RZ, R19 ;  /* 0x000000ffff057224 */ /* 0x000fe200078e0013 */
[----:B------:R0:W1:Y:S06]  /*2060*/  LDC.64 R6, c[0x4][R0] ;  /* 0x0100000000067b82 */ /* 0x00006c0000000a00 */
[----:B------:R-:W-:-:S07]  /*2070*/  LEPC R20, `(.L_x_1) ;  /* 0x000000001014794e */ /* 0x000fce0000000000 */
[----:B01----:R-:W-:Y:S05]  /*2080*/  CALL.ABS.NOINC R6 ;  /* 0x0000000006007343 */ /* 0x003fea0003c00000 */
.L_x_1:
[----:B------:R-:W0:Y:S01]  /*2090*/  LDC.64 R4, c[0x0][0x380] ;  /* 0x0000e000ff047b82 */ /* 0x000e220000000a00 */
[----:B-1----:R-:W-:Y:S02]  /*20a0*/  R2UR UR4, R16 ;  /* 0x00000000100472ca */ /* 0x002fe400000e0000 */
[----:B------:R-:W-:Y:S01]  /*20b0*/  R2UR UR5, R17 ;  /* 0x00000000110572ca */ /* 0x000fe200000e0000 */
[----:B0-----:R-:W-:-:S12]  /*20c0*/  IMAD.WIDE R2, R2, 0x4, R4 ;  /* 0x0000000402027825 */ /* 0x001fd800078e0204 */
[----:B------:R-:W-:Y:S01]  /*20d0*/  STG.E desc[UR4][R2.64], R22 ;  /* 0x0000001602007986 */ /* 0x000fe2000c101904 */
[----:B------:R-:W-:Y:S05]  /*20e0*/  EXIT ;  /* 0x000000000000794d */ /* 0x000fea0003800000 */
.L_x_24:
[----:B------:R-:W-:-:S00]  /*20f0*/  BRA `(.L_x_24) ;  /* 0xfffffffc00fc7947 */ /* 0x000fc0000383ffff */
[----:B------:R-:W-:-:S00]  /*2100*/  NOP ;  /* 0x0000000000007918 */ /* 0x000fc00000000000 */
[----:B------:R-:W-:-:S00]  /*2110*/  NOP ;  /* 0x0000000000007918 */ /* 0x000fc00000000000 */
[----:B------:R-:W-:-:S00]  /*2120*/  NOP ;  /* 0x0000000000007918 */ /* 0x000fc00000000000 */
[----:B------:R-:W-:-:S00]  /*2130*/  NOP ;  /* 0x0000000000007918 */ /* 0x000fc00000000000 */
[----:B------:R-:W-:-:S00]  /*2140*/  NOP ;  /* 0x0000000000007918 */ /* 0x000fc00000000000 */
[----:B------:R-:W-:-:S00]  /*2150*/  NOP ;  /* 0x0000000000007918 */ /* 0x000fc00000000000 */
[----:B------:R-:W-:-:S00]  /*2160*/  NOP ;  /* 0x0000000000007918 */ /* 0x000fc00000000000 */
[----:B------:R-:W-:-:S00]  /*2170*/  NOP ;  /* 0x0000000000007918 */ /* 0x000fc00000000000 */
.L_x_25:


//--------------------- .nv.global.init           --------------------------
	.section	.nv.global.init,"aw",@progbits
.nv.global.init:
	.type		$str,@object
	.size		$str,($str$1 - $str)
$str:
        /*0000*/ 	.byte	0x25, 0x64, 0x0a, 0x00
	.type		$str$1,@object
	.size		$str$1,(.L_1 - $str$1)
$str$1:
        /*0004*/ 	.byte	0x25, 0x64, 0x20, 0x65, 0x78, 0x65, 0x63, 0x75, 0x74, 0x65, 0x64, 0x20, 0x25, 0x64, 0x0a, 0x00
.L_1:


//--------------------- .nv.shared.reserved.0     --------------------------
	.section	.nv.shared.reserved.0,"aw",@nobits
	.weak		__nv_reservedSMEM_offset_0_alias
	.size		__nv_reservedSMEM_offset_0_alias, 0, 64
	.other		__nv_reservedSMEM_offset_0_alias,@"STO_CUDA_RESERVED_SHARED STV_DEFAULT"
__nv_reservedSMEM_offset_0_alias:
	.zero		0
	.zero		64


//--------------------- .nv.constant0._Z6kernelPiPcS0_iii --------------------------
	.section	.nv.constant0._Z6kernelPiPcS0_iii,"a",@progbits
	.sectionflags	@""
	.align	4
.nv.constant0._Z6kernelPiPcS0_iii:
	.zero		932


//--------------------- SYMBOLS --------------------------

	.type		.nv.reservedSmem.offset0,@object
	.size		.nv.reservedSmem.offset0,0x4
	.type		vprintf,@function
	.type		malloc,@function
	.type		free,@function
